//
// Generated by NVIDIA NVVM Compiler
//
// Compiler Build ID: CL-36424714
// Cuda compilation tools, release 13.0, V13.0.88
// Based on NVVM 20.0.0
//

.version 9.0
.target sm_100
.address_size 64

	// .globl	_Z12solutionEvalP8BuildingPK7Antennai

.visible .entry _Z12solutionEvalP8BuildingPK7Antennai(
	.param .u64 .ptr .align 1 _Z12solutionEvalP8BuildingPK7Antennai_param_0,
	.param .u64 .ptr .align 1 _Z12solutionEvalP8BuildingPK7Antennai_param_1,
	.param .u32 _Z12solutionEvalP8BuildingPK7Antennai_param_2
)
{
	.reg .pred 	%p<31>;
	.reg .b32 	%r<117>;
	.reg .b64 	%rd<57>;

	ld.param.u64 	%rd30, [_Z12solutionEvalP8BuildingPK7Antennai_param_0];
	ld.param.u64 	%rd31, [_Z12solutionEvalP8BuildingPK7Antennai_param_1];
	ld.param.u32 	%r42, [_Z12solutionEvalP8BuildingPK7Antennai_param_2];
	cvta.to.global.u64 	%rd1, %rd31;
	cvta.to.global.u64 	%rd32, %rd30;
	mov.u32 	%r45, %ctaid.x;
	mov.u32 	%r46, %ntid.x;
	mov.u32 	%r47, %tid.x;
	mad.lo.s32 	%r48, %r45, %r46, %r47;
	mul.wide.s32 	%rd33, %r48, 24;
	add.s64 	%rd2, %rd32, %rd33;
	ld.global.u32 	%r1, [%rd2];
	ld.global.u32 	%r2, [%rd2+4];
	ld.global.u32 	%r3, [%rd2+8];
	ld.global.u32 	%r4, [%rd2+12];
	cvt.s64.s32 	%rd3, %r42;
	setp.eq.s32 	%p1, %r42, 0;
	mov.b32 	%r106, -1;
	mov.b32 	%r115, 0;
	@%p1 bra 	$L__BB0_23;
	setp.lt.u32 	%p2, %r42, 4;
	mov.b32 	%r106, -1;
	mov.b64 	%rd50, 0;
	mov.u64 	%rd46, %rd50;
	@%p2 bra 	$L__BB0_16;
	and.b64  	%rd50, %rd3, -4;
	mov.b32 	%r106, -1;
	mov.b64 	%rd43, 0;
	mov.u64 	%rd46, %rd43;
$L__BB0_3:
	mad.lo.s64 	%rd7, %rd43, 20, %rd1;
	ld.global.u32 	%r6, [%rd7];
	ld.global.u32 	%r52, [%rd7+12];
	sub.s32 	%r53, %r1, %r52;
	abs.s32 	%r7, %r53;
	setp.gt.s32 	%p3, %r7, %r6;
	@%p3 bra 	$L__BB0_6;
	ld.global.u32 	%r54, [%rd7+16];
	sub.s32 	%r55, %r2, %r54;
	abs.s32 	%r56, %r55;
	add.s32 	%r8, %r56, %r7;
	setp.gt.s32 	%p4, %r8, %r6;
	@%p4 bra 	$L__BB0_6;
	ld.global.u32 	%r57, [%rd7+4];
	mul.lo.s32 	%r58, %r57, %r4;
	mul.lo.s32 	%r59, %r8, %r3;
	sub.s32 	%r60, %r58, %r59;
	cvt.s64.s32 	%rd37, %r60;
	setp.lt.s64 	%p5, %rd46, %rd37;
	setp.eq.s32 	%p6, %r106, -1;
	or.pred  	%p7, %p6, %p5;
	cvt.u32.u64 	%r61, %rd43;
	selp.b64 	%rd46, %rd37, %rd46, %p7;
	selp.b32 	%r106, %r61, %r106, %p7;
$L__BB0_6:
	ld.global.u32 	%r11, [%rd7+20];
	ld.global.u32 	%r62, [%rd7+32];
	sub.s32 	%r63, %r1, %r62;
	abs.s32 	%r12, %r63;
	setp.gt.s32 	%p8, %r12, %r11;
	@%p8 bra 	$L__BB0_9;
	ld.global.u32 	%r64, [%rd7+36];
	sub.s32 	%r65, %r2, %r64;
	abs.s32 	%r66, %r65;
	add.s32 	%r13, %r66, %r12;
	setp.gt.s32 	%p9, %r13, %r11;
	@%p9 bra 	$L__BB0_9;
	ld.global.u32 	%r67, [%rd7+24];
	mul.lo.s32 	%r68, %r67, %r4;
	mul.lo.s32 	%r69, %r13, %r3;
	sub.s32 	%r70, %r68, %r69;
	cvt.s64.s32 	%rd38, %r70;
	setp.lt.s64 	%p10, %rd46, %rd38;
	setp.eq.s32 	%p11, %r106, -1;
	or.pred  	%p12, %p11, %p10;
	cvt.u32.u64 	%r71, %rd43;
	add.s32 	%r72, %r71, 1;
	selp.b64 	%rd46, %rd38, %rd46, %p12;
	selp.b32 	%r106, %r72, %r106, %p12;
$L__BB0_9:
	ld.global.u32 	%r16, [%rd7+40];
	ld.global.u32 	%r73, [%rd7+52];
	sub.s32 	%r74, %r1, %r73;
	abs.s32 	%r17, %r74;
	setp.gt.s32 	%p13, %r17, %r16;
	@%p13 bra 	$L__BB0_12;
	ld.global.u32 	%r75, [%rd7+56];
	sub.s32 	%r76, %r2, %r75;
	abs.s32 	%r77, %r76;
	add.s32 	%r18, %r77, %r17;
	setp.gt.s32 	%p14, %r18, %r16;
	@%p14 bra 	$L__BB0_12;
	ld.global.u32 	%r78, [%rd7+44];
	mul.lo.s32 	%r79, %r78, %r4;
	mul.lo.s32 	%r80, %r18, %r3;
	sub.s32 	%r81, %r79, %r80;
	cvt.s64.s32 	%rd39, %r81;
	setp.lt.s64 	%p15, %rd46, %rd39;
	setp.eq.s32 	%p16, %r106, -1;
	or.pred  	%p17, %p16, %p15;
	cvt.u32.u64 	%r82, %rd43;
	add.s32 	%r83, %r82, 2;
	selp.b64 	%rd46, %rd39, %rd46, %p17;
	selp.b32 	%r106, %r83, %r106, %p17;
$L__BB0_12:
	ld.global.u32 	%r21, [%rd7+60];
	ld.global.u32 	%r84, [%rd7+72];
	sub.s32 	%r85, %r1, %r84;
	abs.s32 	%r22, %r85;
	setp.gt.s32 	%p18, %r22, %r21;
	@%p18 bra 	$L__BB0_15;
	ld.global.u32 	%r23, [%rd7+64];
	ld.global.u32 	%r86, [%rd7+76];
	sub.s32 	%r87, %r2, %r86;
	abs.s32 	%r88, %r87;
	add.s32 	%r24, %r88, %r22;
	setp.gt.s32 	%p19, %r24, %r21;
	@%p19 bra 	$L__BB0_15;
	mul.lo.s32 	%r89, %r23, %r4;
	mul.lo.s32 	%r90, %r24, %r3;
	sub.s32 	%r91, %r89, %r90;
	cvt.s64.s32 	%rd40, %r91;
	setp.lt.s64 	%p20, %rd46, %rd40;
	setp.eq.s32 	%p21, %r106, -1;
	or.pred  	%p22, %p21, %p20;
	cvt.u32.u64 	%r92, %rd43;
	add.s32 	%r93, %r92, 3;
	selp.b64 	%rd46, %rd40, %rd46, %p22;
	selp.b32 	%r106, %r93, %r106, %p22;
$L__BB0_15:
	add.s64 	%rd43, %rd43, 4;
	setp.ne.s64 	%p23, %rd43, %rd50;
	@%p23 bra 	$L__BB0_3;
$L__BB0_16:
	and.b32  	%r94, %r42, 3;
	setp.eq.s32 	%p24, %r94, 0;
	@%p24 bra 	$L__BB0_22;
	cvt.u32.u64 	%r111, %rd50;
	mad.lo.s64 	%rd41, %rd50, 20, %rd1;
	add.s64 	%rd53, %rd41, 16;
	and.b64  	%rd52, %rd3, 3;
$L__BB0_18:
	.pragma "nounroll";
	ld.global.u32 	%r32, [%rd53+-16];
	ld.global.u32 	%r95, [%rd53+-4];
	sub.s32 	%r96, %r1, %r95;
	abs.s32 	%r33, %r96;
	setp.gt.s32 	%p25, %r33, %r32;
	@%p25 bra 	$L__BB0_21;
	ld.global.u32 	%r97, [%rd53];
	sub.s32 	%r98, %r2, %r97;
	abs.s32 	%r99, %r98;
	add.s32 	%r34, %r99, %r33;
	setp.gt.s32 	%p26, %r34, %r32;
	@%p26 bra 	$L__BB0_21;
	ld.global.u32 	%r100, [%rd53+-12];
	mul.lo.s32 	%r101, %r100, %r4;
	mul.lo.s32 	%r102, %r34, %r3;
	sub.s32 	%r103, %r101, %r102;
	cvt.s64.s32 	%rd42, %r103;
	setp.lt.s64 	%p27, %rd46, %rd42;
	setp.eq.s32 	%p28, %r106, -1;
	or.pred  	%p29, %p28, %p27;
	selp.b64 	%rd46, %rd42, %rd46, %p29;
	selp.b32 	%r106, %r111, %r106, %p29;
$L__BB0_21:
	add.s32 	%r111, %r111, 1;
	add.s64 	%rd53, %rd53, 20;
	add.s64 	%rd52, %rd52, -1;
	setp.ne.s64 	%p30, %rd52, 0;
	@%p30 bra 	$L__BB0_18;
$L__BB0_22:
	cvt.u32.u64 	%r115, %rd46;
$L__BB0_23:
	st.global.u32 	[%rd2+20], %r115;
	st.global.u32 	[%rd2+16], %r106;
	ret;

}
	// .globl	_Z19antennaPositionEval7AntennaiiPK8BuildingPKiPi
.visible .entry _Z19antennaPositionEval7AntennaiiPK8BuildingPKiPi(
	.param .align 4 .b8 _Z19antennaPositionEval7AntennaiiPK8BuildingPKiPi_param_0[20],
	.param .u32 _Z19antennaPositionEval7AntennaiiPK8BuildingPKiPi_param_1,
	.param .u32 _Z19antennaPositionEval7AntennaiiPK8BuildingPKiPi_param_2,
	.param .u64 .ptr .align 1 _Z19antennaPositionEval7AntennaiiPK8BuildingPKiPi_param_3,
	.param .u64 .ptr .align 1 _Z19antennaPositionEval7AntennaiiPK8BuildingPKiPi_param_4,
	.param .u64 .ptr .align 1 _Z19antennaPositionEval7AntennaiiPK8BuildingPKiPi_param_5
)
{
	.reg .pred 	%p<42>;
	.reg .b32 	%r<329>;
	.reg .b64 	%rd<47>;

	ld.param.u32 	%r2, [_Z19antennaPositionEval7AntennaiiPK8BuildingPKiPi_param_0+4];
	ld.param.u32 	%r1, [_Z19antennaPositionEval7AntennaiiPK8BuildingPKiPi_param_0];
	ld.param.u32 	%r91, [_Z19antennaPositionEval7AntennaiiPK8BuildingPKiPi_param_1];
	ld.param.u32 	%r89, [_Z19antennaPositionEval7AntennaiiPK8BuildingPKiPi_param_2];
	ld.param.u64 	%rd7, [_Z19antennaPositionEval7AntennaiiPK8BuildingPKiPi_param_3];
	ld.param.u64 	%rd8, [_Z19antennaPositionEval7AntennaiiPK8BuildingPKiPi_param_4];
	ld.param.u64 	%rd6, [_Z19antennaPositionEval7AntennaiiPK8BuildingPKiPi_param_5];
	cvta.to.global.u64 	%rd1, %rd7;
	cvta.to.global.u64 	%rd2, %rd8;
	mov.u32 	%r92, %ctaid.x;
	mov.u32 	%r93, %ntid.x;
	mov.u32 	%r94, %tid.x;
	mad.lo.s32 	%r3, %r92, %r93, %r94;
	mov.u32 	%r95, %ctaid.y;
	mov.u32 	%r96, %ntid.y;
	mov.u32 	%r97, %tid.y;
	mad.lo.s32 	%r4, %r95, %r96, %r97;
	sub.s32 	%r98, %r4, %r1;
	max.s32 	%r5, %r98, 0;
	add.s32 	%r99, %r91, -1;
	add.s32 	%r100, %r1, %r4;
	min.s32 	%r6, %r99, %r100;
	setp.gt.s32 	%p1, %r5, %r6;
	mov.b32 	%r304, 0;
	@%p1 bra 	$L__BB1_44;
	add.s32 	%r7, %r89, -1;
	mov.b32 	%r296, 0;
	mov.u32 	%r297, %r5;
	mov.u32 	%r304, %r296;
$L__BB1_2:
	mov.u32 	%r9, %r297;
	sub.s32 	%r102, %r5, %r4;
	add.s32 	%r103, %r102, %r296;
	add.s32 	%r104, %r5, %r296;
	sub.s32 	%r105, %r4, %r104;
	max.s32 	%r106, %r103, %r105;
	add.s32 	%r107, %r3, %r1;
	sub.s32 	%r108, %r107, %r106;
	min.s32 	%r109, %r108, %r7;
	sub.s32 	%r110, %r3, %r1;
	add.s32 	%r111, %r110, %r106;
	max.s32 	%r112, %r111, 0;
	sub.s32 	%r12, %r109, %r112;
	add.s32 	%r11, %r12, 1;
	sub.s32 	%r113, %r4, %r9;
	abs.s32 	%r13, %r113;
	sub.s32 	%r114, %r1, %r13;
	sub.s32 	%r115, %r3, %r114;
	max.s32 	%r313, %r115, 0;
	add.s32 	%r116, %r114, %r3;
	min.s32 	%r117, %r7, %r116;
	setp.gt.s32 	%p2, %r313, %r117;
	@%p2 bra 	$L__BB1_43;
	mul.lo.s32 	%r15, %r9, %r89;
	setp.lt.u32 	%p3, %r12, 7;
	@%p3 bra 	$L__BB1_22;
	sub.s32 	%r119, %r3, %r313;
	add.s32 	%r301, %r119, -3;
	add.s32 	%r300, %r313, %r15;
	and.b32  	%r120, %r11, -8;
	neg.s32 	%r299, %r120;
$L__BB1_5:
	.pragma "nounroll";
	mul.wide.s32 	%rd9, %r300, 4;
	add.s64 	%rd3, %rd2, %rd9;
	ld.global.u32 	%r24, [%rd3];
	setp.eq.s32 	%p4, %r24, -1;
	@%p4 bra 	$L__BB1_7;
	mul.wide.s32 	%rd10, %r24, 24;
	add.s64 	%rd11, %rd1, %rd10;
	ld.global.u32 	%r121, [%rd11+8];
	ld.global.u32 	%r122, [%rd11+12];
	ld.global.u32 	%r123, [%rd11+20];
	add.s32 	%r124, %r301, 3;
	abs.s32 	%r125, %r124;
	add.s32 	%r126, %r125, %r13;
	mul.lo.s32 	%r127, %r122, %r2;
	mul.lo.s32 	%r128, %r121, %r126;
	sub.s32 	%r129, %r127, %r128;
	setp.gt.s32 	%p5, %r129, %r123;
	sub.s32 	%r130, %r129, %r123;
	selp.b32 	%r131, %r130, 0, %p5;
	add.s32 	%r304, %r131, %r304;
$L__BB1_7:
	ld.global.u32 	%r27, [%rd3+4];
	setp.eq.s32 	%p6, %r27, -1;
	@%p6 bra 	$L__BB1_9;
	mul.wide.s32 	%rd12, %r27, 24;
	add.s64 	%rd13, %rd1, %rd12;
	ld.global.u32 	%r132, [%rd13+8];
	ld.global.u32 	%r133, [%rd13+12];
	ld.global.u32 	%r134, [%rd13+20];
	add.s32 	%r135, %r301, 2;
	abs.s32 	%r136, %r135;
	add.s32 	%r137, %r136, %r13;
	mul.lo.s32 	%r138, %r133, %r2;
	mul.lo.s32 	%r139, %r132, %r137;
	sub.s32 	%r140, %r138, %r139;
	setp.gt.s32 	%p7, %r140, %r134;
	sub.s32 	%r141, %r140, %r134;
	selp.b32 	%r142, %r141, 0, %p7;
	add.s32 	%r304, %r142, %r304;
$L__BB1_9:
	ld.global.u32 	%r30, [%rd3+8];
	setp.eq.s32 	%p8, %r30, -1;
	@%p8 bra 	$L__BB1_11;
	mul.wide.s32 	%rd14, %r30, 24;
	add.s64 	%rd15, %rd1, %rd14;
	ld.global.u32 	%r143, [%rd15+8];
	ld.global.u32 	%r144, [%rd15+12];
	ld.global.u32 	%r145, [%rd15+20];
	add.s32 	%r146, %r301, 1;
	abs.s32 	%r147, %r146;
	add.s32 	%r148, %r147, %r13;
	mul.lo.s32 	%r149, %r144, %r2;
	mul.lo.s32 	%r150, %r143, %r148;
	sub.s32 	%r151, %r149, %r150;
	setp.gt.s32 	%p9, %r151, %r145;
	sub.s32 	%r152, %r151, %r145;
	selp.b32 	%r153, %r152, 0, %p9;
	add.s32 	%r304, %r153, %r304;
$L__BB1_11:
	ld.global.u32 	%r33, [%rd3+12];
	setp.eq.s32 	%p10, %r33, -1;
	@%p10 bra 	$L__BB1_13;
	mul.wide.s32 	%rd16, %r33, 24;
	add.s64 	%rd17, %rd1, %rd16;
	ld.global.u32 	%r154, [%rd17+8];
	ld.global.u32 	%r155, [%rd17+12];
	ld.global.u32 	%r156, [%rd17+20];
	abs.s32 	%r157, %r301;
	add.s32 	%r158, %r157, %r13;
	mul.lo.s32 	%r159, %r155, %r2;
	mul.lo.s32 	%r160, %r154, %r158;
	sub.s32 	%r161, %r159, %r160;
	setp.gt.s32 	%p11, %r161, %r156;
	sub.s32 	%r162, %r161, %r156;
	selp.b32 	%r163, %r162, 0, %p11;
	add.s32 	%r304, %r163, %r304;
$L__BB1_13:
	ld.global.u32 	%r36, [%rd3+16];
	setp.eq.s32 	%p12, %r36, -1;
	@%p12 bra 	$L__BB1_15;
	mul.wide.s32 	%rd18, %r36, 24;
	add.s64 	%rd19, %rd1, %rd18;
	ld.global.u32 	%r164, [%rd19+8];
	ld.global.u32 	%r165, [%rd19+12];
	ld.global.u32 	%r166, [%rd19+20];
	add.s32 	%r167, %r301, -1;
	abs.s32 	%r168, %r167;
	add.s32 	%r169, %r168, %r13;
	mul.lo.s32 	%r170, %r165, %r2;
	mul.lo.s32 	%r171, %r164, %r169;
	sub.s32 	%r172, %r170, %r171;
	setp.gt.s32 	%p13, %r172, %r166;
	sub.s32 	%r173, %r172, %r166;
	selp.b32 	%r174, %r173, 0, %p13;
	add.s32 	%r304, %r174, %r304;
$L__BB1_15:
	ld.global.u32 	%r39, [%rd3+20];
	setp.eq.s32 	%p14, %r39, -1;
	@%p14 bra 	$L__BB1_17;
	mul.wide.s32 	%rd20, %r39, 24;
	add.s64 	%rd21, %rd1, %rd20;
	ld.global.u32 	%r175, [%rd21+8];
	ld.global.u32 	%r176, [%rd21+12];
	ld.global.u32 	%r177, [%rd21+20];
	add.s32 	%r178, %r301, -2;
	abs.s32 	%r179, %r178;
	add.s32 	%r180, %r179, %r13;
	mul.lo.s32 	%r181, %r176, %r2;
	mul.lo.s32 	%r182, %r175, %r180;
	sub.s32 	%r183, %r181, %r182;
	setp.gt.s32 	%p15, %r183, %r177;
	sub.s32 	%r184, %r183, %r177;
	selp.b32 	%r185, %r184, 0, %p15;
	add.s32 	%r304, %r185, %r304;
$L__BB1_17:
	ld.global.u32 	%r42, [%rd3+24];
	setp.eq.s32 	%p16, %r42, -1;
	@%p16 bra 	$L__BB1_19;
	mul.wide.s32 	%rd22, %r42, 24;
	add.s64 	%rd23, %rd1, %rd22;
	ld.global.u32 	%r186, [%rd23+8];
	ld.global.u32 	%r187, [%rd23+12];
	ld.global.u32 	%r188, [%rd23+20];
	add.s32 	%r189, %r301, -3;
	abs.s32 	%r190, %r189;
	add.s32 	%r191, %r190, %r13;
	mul.lo.s32 	%r192, %r187, %r2;
	mul.lo.s32 	%r193, %r186, %r191;
	sub.s32 	%r194, %r192, %r193;
	setp.gt.s32 	%p17, %r194, %r188;
	sub.s32 	%r195, %r194, %r188;
	selp.b32 	%r196, %r195, 0, %p17;
	add.s32 	%r304, %r196, %r304;
$L__BB1_19:
	ld.global.u32 	%r45, [%rd3+28];
	setp.eq.s32 	%p18, %r45, -1;
	@%p18 bra 	$L__BB1_21;
	mul.wide.s32 	%rd24, %r45, 24;
	add.s64 	%rd25, %rd1, %rd24;
	ld.global.u32 	%r197, [%rd25+8];
	ld.global.u32 	%r198, [%rd25+12];
	ld.global.u32 	%r199, [%rd25+20];
	add.s32 	%r200, %r301, -4;
	abs.s32 	%r201, %r200;
	add.s32 	%r202, %r201, %r13;
	mul.lo.s32 	%r203, %r198, %r2;
	mul.lo.s32 	%r204, %r197, %r202;
	sub.s32 	%r205, %r203, %r204;
	setp.gt.s32 	%p19, %r205, %r199;
	sub.s32 	%r206, %r205, %r199;
	selp.b32 	%r207, %r206, 0, %p19;
	add.s32 	%r304, %r207, %r304;
$L__BB1_21:
	add.s32 	%r313, %r313, 8;
	add.s32 	%r301, %r301, -8;
	add.s32 	%r300, %r300, 8;
	add.s32 	%r299, %r299, 8;
	setp.ne.s32 	%p20, %r299, 0;
	@%p20 bra 	$L__BB1_5;
$L__BB1_22:
	and.b32  	%r55, %r11, 7;
	setp.eq.s32 	%p21, %r55, 0;
	@%p21 bra 	$L__BB1_43;
	setp.lt.u32 	%p22, %r55, 4;
	@%p22 bra 	$L__BB1_33;
	add.s32 	%r209, %r313, %r15;
	mul.wide.s32 	%rd26, %r209, 4;
	add.s64 	%rd4, %rd2, %rd26;
	ld.global.u32 	%r56, [%rd4];
	setp.eq.s32 	%p23, %r56, -1;
	@%p23 bra 	$L__BB1_26;
	mul.wide.s32 	%rd27, %r56, 24;
	add.s64 	%rd28, %rd1, %rd27;
	ld.global.u32 	%r210, [%rd28+8];
	ld.global.u32 	%r211, [%rd28+12];
	ld.global.u32 	%r212, [%rd28+20];
	sub.s32 	%r213, %r3, %r313;
	abs.s32 	%r214, %r213;
	add.s32 	%r215, %r214, %r13;
	mul.lo.s32 	%r216, %r211, %r2;
	mul.lo.s32 	%r217, %r210, %r215;
	sub.s32 	%r218, %r216, %r217;
	setp.gt.s32 	%p24, %r218, %r212;
	sub.s32 	%r219, %r218, %r212;
	selp.b32 	%r220, %r219, 0, %p24;
	add.s32 	%r304, %r220, %r304;
$L__BB1_26:
	ld.global.u32 	%r59, [%rd4+4];
	setp.eq.s32 	%p25, %r59, -1;
	@%p25 bra 	$L__BB1_28;
	not.b32 	%r221, %r313;
	mul.wide.s32 	%rd29, %r59, 24;
	add.s64 	%rd30, %rd1, %rd29;
	ld.global.u32 	%r222, [%rd30+8];
	ld.global.u32 	%r223, [%rd30+12];
	ld.global.u32 	%r224, [%rd30+20];
	add.s32 	%r225, %r3, %r221;
	abs.s32 	%r226, %r225;
	add.s32 	%r227, %r226, %r13;
	mul.lo.s32 	%r228, %r223, %r2;
	mul.lo.s32 	%r229, %r222, %r227;
	sub.s32 	%r230, %r228, %r229;
	setp.gt.s32 	%p26, %r230, %r224;
	sub.s32 	%r231, %r230, %r224;
	selp.b32 	%r232, %r231, 0, %p26;
	add.s32 	%r304, %r232, %r304;
$L__BB1_28:
	ld.global.u32 	%r62, [%rd4+8];
	setp.eq.s32 	%p27, %r62, -1;
	@%p27 bra 	$L__BB1_30;
	mul.wide.s32 	%rd31, %r62, 24;
	add.s64 	%rd32, %rd1, %rd31;
	ld.global.u32 	%r233, [%rd32+8];
	ld.global.u32 	%r234, [%rd32+12];
	ld.global.u32 	%r235, [%rd32+20];
	sub.s32 	%r236, %r3, %r313;
	add.s32 	%r237, %r236, -2;
	abs.s32 	%r238, %r237;
	add.s32 	%r239, %r238, %r13;
	mul.lo.s32 	%r240, %r234, %r2;
	mul.lo.s32 	%r241, %r233, %r239;
	sub.s32 	%r242, %r240, %r241;
	setp.gt.s32 	%p28, %r242, %r235;
	sub.s32 	%r243, %r242, %r235;
	selp.b32 	%r244, %r243, 0, %p28;
	add.s32 	%r304, %r244, %r304;
$L__BB1_30:
	ld.global.u32 	%r65, [%rd4+12];
	setp.eq.s32 	%p29, %r65, -1;
	@%p29 bra 	$L__BB1_32;
	mul.wide.s32 	%rd33, %r65, 24;
	add.s64 	%rd34, %rd1, %rd33;
	ld.global.u32 	%r245, [%rd34+8];
	ld.global.u32 	%r246, [%rd34+12];
	ld.global.u32 	%r247, [%rd34+20];
	sub.s32 	%r248, %r3, %r313;
	add.s32 	%r249, %r248, -3;
	abs.s32 	%r250, %r249;
	add.s32 	%r251, %r250, %r13;
	mul.lo.s32 	%r252, %r246, %r2;
	mul.lo.s32 	%r253, %r245, %r251;
	sub.s32 	%r254, %r252, %r253;
	setp.gt.s32 	%p30, %r254, %r247;
	sub.s32 	%r255, %r254, %r247;
	selp.b32 	%r256, %r255, 0, %p30;
	add.s32 	%r304, %r256, %r304;
$L__BB1_32:
	add.s32 	%r313, %r313, 4;
$L__BB1_33:
	and.b32  	%r72, %r11, 3;
	setp.eq.s32 	%p31, %r72, 0;
	@%p31 bra 	$L__BB1_43;
	setp.eq.s32 	%p32, %r72, 1;
	@%p32 bra 	$L__BB1_40;
	add.s32 	%r258, %r313, %r15;
	mul.wide.s32 	%rd35, %r258, 4;
	add.s64 	%rd5, %rd2, %rd35;
	ld.global.u32 	%r73, [%rd5];
	setp.eq.s32 	%p33, %r73, -1;
	@%p33 bra 	$L__BB1_37;
	mul.wide.s32 	%rd36, %r73, 24;
	add.s64 	%rd37, %rd1, %rd36;
	ld.global.u32 	%r259, [%rd37+8];
	ld.global.u32 	%r260, [%rd37+12];
	ld.global.u32 	%r261, [%rd37+20];
	sub.s32 	%r262, %r3, %r313;
	abs.s32 	%r263, %r262;
	add.s32 	%r264, %r263, %r13;
	mul.lo.s32 	%r265, %r260, %r2;
	mul.lo.s32 	%r266, %r259, %r264;
	sub.s32 	%r267, %r265, %r266;
	setp.gt.s32 	%p34, %r267, %r261;
	sub.s32 	%r268, %r267, %r261;
	selp.b32 	%r269, %r268, 0, %p34;
	add.s32 	%r304, %r269, %r304;
$L__BB1_37:
	ld.global.u32 	%r76, [%rd5+4];
	setp.eq.s32 	%p35, %r76, -1;
	@%p35 bra 	$L__BB1_39;
	not.b32 	%r270, %r313;
	mul.wide.s32 	%rd38, %r76, 24;
	add.s64 	%rd39, %rd1, %rd38;
	ld.global.u32 	%r271, [%rd39+8];
	ld.global.u32 	%r272, [%rd39+12];
	ld.global.u32 	%r273, [%rd39+20];
	add.s32 	%r274, %r3, %r270;
	abs.s32 	%r275, %r274;
	add.s32 	%r276, %r275, %r13;
	mul.lo.s32 	%r277, %r272, %r2;
	mul.lo.s32 	%r278, %r271, %r276;
	sub.s32 	%r279, %r277, %r278;
	setp.gt.s32 	%p36, %r279, %r273;
	sub.s32 	%r280, %r279, %r273;
	selp.b32 	%r281, %r280, 0, %p36;
	add.s32 	%r304, %r281, %r304;
$L__BB1_39:
	add.s32 	%r313, %r313, 2;
$L__BB1_40:
	and.b32  	%r282, %r11, 1;
	setp.eq.b32 	%p37, %r282, 1;
	not.pred 	%p38, %p37;
	@%p38 bra 	$L__BB1_43;
	add.s32 	%r283, %r313, %r15;
	mul.wide.s32 	%rd40, %r283, 4;
	add.s64 	%rd41, %rd2, %rd40;
	ld.global.u32 	%r83, [%rd41];
	setp.eq.s32 	%p39, %r83, -1;
	@%p39 bra 	$L__BB1_43;
	mul.wide.s32 	%rd42, %r83, 24;
	add.s64 	%rd43, %rd1, %rd42;
	ld.global.u32 	%r284, [%rd43+8];
	ld.global.u32 	%r285, [%rd43+12];
	ld.global.u32 	%r286, [%rd43+20];
	sub.s32 	%r287, %r3, %r313;
	abs.s32 	%r288, %r287;
	add.s32 	%r289, %r288, %r13;
	mul.lo.s32 	%r290, %r285, %r2;
	mul.lo.s32 	%r291, %r284, %r289;
	sub.s32 	%r292, %r290, %r291;
	setp.gt.s32 	%p40, %r292, %r286;
	sub.s32 	%r293, %r292, %r286;
	selp.b32 	%r294, %r293, 0, %p40;
	add.s32 	%r304, %r294, %r304;
$L__BB1_43:
	add.s32 	%r297, %r9, 1;
	setp.lt.s32 	%p41, %r9, %r6;
	add.s32 	%r296, %r296, 1;
	@%p41 bra 	$L__BB1_2;
$L__BB1_44:
	cvta.to.global.u64 	%rd44, %rd6;
	mad.lo.s32 	%r295, %r89, %r4, %r3;
	mul.wide.s32 	%rd45, %r295, 4;
	add.s64 	%rd46, %rd44, %rd45;
	st.global.u32 	[%rd46], %r304;
	ret;

}


// ===== COMPILED SASS (sm_100) =====

	.target	sm_100

	.elftype	@"ET_EXEC"


//--------------------- .note.nv.tkinfo           --------------------------
	.section	.note.nv.tkinfo,"",@"SHT_NOTE"
	.sectionflags	@"SHF_NOTE_NV_TKINFO"
	.tkinfo
        /*0018*/ 	.word	0x00000002
        /*0030*/ 	.string	""
        /*0030*/ 	.string	"ptxas"
        /*0030*/ 	.string	"Cuda compilation tools, release 13.0, V13.0.88"
        /*0030*/ 	.string	"Build cuda_13.0.r13.0/compiler.36424714_0"
        /*0030*/ 	.string	"-arch sm_100 -m 64 "



//--------------------- .note.nv.cuinfo           --------------------------
	.section	.note.nv.cuinfo,"",@"SHT_NOTE"
	.sectionflags	@"SHF_NOTE_NV_CUINFO"
        /*0018*/ 	.short	0x0002
        /*001a*/ 	.short	0x0064
        /*001c*/ 	.short	0x0082
	.zero		2


//--------------------- .nv.info                  --------------------------
	.section	.nv.info,"",@"SHT_CUDA_INFO"
	.align	4


	//----- nvinfo : EIATTR_REGCOUNT
	.align		4
        /*0000*/ 	.byte	0x04, 0x2f
        /*0002*/ 	.short	(.L_1 - .L_0)
	.align		4
.L_0:
        /*0004*/ 	.word	index@(_Z12solutionEvalP8BuildingPK7Antennai)
        /*0008*/ 	.word	0x0000001e


	//----- nvinfo : EIATTR_FRAME_SIZE
	.align		4
.L_1:
        /*000c*/ 	.byte	0x04, 0x11
        /*000e*/ 	.short	(.L_3 - .L_2)
	.align		4
.L_2:
        /*0010*/ 	.word	index@(_Z12solutionEvalP8BuildingPK7Antennai)
        /*0014*/ 	.word	0x00000000


	//----- nvinfo : EIATTR_REGCOUNT
	.align		4
.L_3:
        /*0018*/ 	.byte	0x04, 0x2f
        /*001a*/ 	.short	(.L_5 - .L_4)
	.align		4
.L_4:
        /*001c*/ 	.word	index@(_Z19antennaPositionEval7AntennaiiPK8BuildingPKiPi)
        /*0020*/ 	.word	0x00000020


	//----- nvinfo : EIATTR_FRAME_SIZE
	.align		4
.L_5:
        /*0024*/ 	.byte	0x04, 0x11
        /*0026*/ 	.short	(.L_7 - .L_6)
	.align		4
.L_6:
        /*0028*/ 	.word	index@(_Z19antennaPositionEval7AntennaiiPK8BuildingPKiPi)
        /*002c*/ 	.word	0x00000000


	//----- nvinfo : EIATTR_MIN_STACK_SIZE
	.align		4
.L_7:
        /*0030*/ 	.byte	0x04, 0x12
        /*0032*/ 	.short	(.L_9 - .L_8)
	.align		4
.L_8:
        /*0034*/ 	.word	index@(_Z19antennaPositionEval7AntennaiiPK8BuildingPKiPi)
        /*0038*/ 	.word	0x00000000


	//----- nvinfo : EIATTR_MIN_STACK_SIZE
	.align		4
.L_9:
        /*003c*/ 	.byte	0x04, 0x12
        /*003e*/ 	.short	(.L_11 - .L_10)
	.align		4
.L_10:
        /*0040*/ 	.word	index@(_Z12solutionEvalP8BuildingPK7Antennai)
        /*0044*/ 	.word	0x00000000
.L_11:


//--------------------- .nv.compat                --------------------------
	.section	.nv.compat,"",@"SHT_CUDA_COMPAT_INFO"
	.align	4
        /*0000*/ 	.byte	0x02, 0x09, 0x00, 0x00, 0x02, 0x02, 0x01, 0x00, 0x02, 0x05, 0x05, 0x00, 0x03, 0x07, 0x01, 0x01
        /*0010*/ 	.byte	0x02, 0x03, 0x00, 0x00, 0x02, 0x06, 0x01, 0x00, 0x04, 0x0b, 0x08, 0x00, 0x09, 0x00, 0x00, 0x00
        /*0020*/ 	.byte	0x00, 0x00, 0x00, 0x00


//--------------------- .nv.info._Z19antennaPositionEval7AntennaiiPK8BuildingPKiPi --------------------------
	.section	.nv.info._Z19antennaPositionEval7AntennaiiPK8BuildingPKiPi,"",@"SHT_CUDA_INFO"
	.sectionflags	@""
	.align	4


	//----- nvinfo : EIATTR_CUDA_API_VERSION
	.align		4
        /*0000*/ 	.byte	0x04, 0x37
        /*0002*/ 	.short	(.L_13 - .L_12)
.L_12:
        /*0004*/ 	.word	0x00000082


	//----- nvinfo : EIATTR_KPARAM_INFO
	.align		4
.L_13:
        /*0008*/ 	.byte	0x04, 0x17
        /*000a*/ 	.short	(.L_15 - .L_14)
.L_14:
        /*000c*/ 	.word	0x00000000
        /*0010*/ 	.short	0x0005
        /*0012*/ 	.short	0x0030
        /*0014*/ 	.byte	0x00, 0xf5, 0x21, 0x00


	//----- nvinfo : EIATTR_KPARAM_INFO
	.align		4
.L_15:
        /*0018*/ 	.byte	0x04, 0x17
        /*001a*/ 	.short	(.L_17 - .L_16)
.L_16:
        /*001c*/ 	.word	0x00000000
        /*0020*/ 	.short	0x0004
        /*0022*/ 	.short	0x0028
        /*0024*/ 	.byte	0x00, 0xf5, 0x21, 0x00


	//----- nvinfo : EIATTR_KPARAM_INFO
	.align		4
.L_17:
        /*0028*/ 	.byte	0x04, 0x17
        /*002a*/ 	.short	(.L_19 - .L_18)
.L_18:
        /*002c*/ 	.word	0x00000000
        /*0030*/ 	.short	0x0003
        /*0032*/ 	.short	0x0020
        /*0034*/ 	.byte	0x00, 0xf5, 0x21, 0x00


	//----- nvinfo : EIATTR_KPARAM_INFO
	.align		4
.L_19:
        /*0038*/ 	.byte	0x04, 0x17
        /*003a*/ 	.short	(.L_21 - .L_20)
.L_20:
        /*003c*/ 	.word	0x00000000
        /*0040*/ 	.short	0x0002
        /*0042*/ 	.short	0x0018
        /*0044*/ 	.byte	0x00, 0xf0, 0x11, 0x00


	//----- nvinfo : EIATTR_KPARAM_INFO
	.align		4
.L_21:
        /*0048*/ 	.byte	0x04, 0x17
        /*004a*/ 	.short	(.L_23 - .L_22)
.L_22:
        /*004c*/ 	.word	0x00000000
        /*0050*/ 	.short	0x0001
        /*0052*/ 	.short	0x0014
        /*0054*/ 	.byte	0x00, 0xf0, 0x11, 0x00


	//----- nvinfo : EIATTR_KPARAM_INFO
	.align		4
.L_23:
        /*0058*/ 	.byte	0x04, 0x17
        /*005a*/ 	.short	(.L_25 - .L_24)
.L_24:
        /*005c*/ 	.word	0x00000000
        /*0060*/ 	.short	0x0000
        /*0062*/ 	.short	0x0000
        /*0064*/ 	.byte	0x00, 0xf0, 0x51, 0x00


	//----- nvinfo : EIATTR_SPARSE_MMA_MASK
	.align		4
.L_25:
        /*0068*/ 	.byte	0x03, 0x50
        /*006a*/ 	.short	0x0000


	//----- nvinfo : EIATTR_MAXREG_COUNT
	.align		4
        /*006c*/ 	.byte	0x03, 0x1b
        /*006e*/ 	.short	0x00ff


	//----- nvinfo : EIATTR_MERCURY_ISA_VERSION
	.align		4
        /*0070*/ 	.byte	0x03, 0x5f
        /*0072*/ 	.short	0x0101


	//----- nvinfo : EIATTR_VRC_CTA_INIT_COUNT
	.align		4
        /*0074*/ 	.byte	0x02, 0x4a
	.zero		1
	.zero		1


	//----- nvinfo : EIATTR_EXIT_INSTR_OFFSETS
	.align		4
        /*0078*/ 	.byte	0x04, 0x1c
        /*007a*/ 	.short	(.L_27 - .L_26)


	//   ....[0]....
.L_26:
        /*007c*/ 	.word	0x00001790


	//----- nvinfo : EIATTR_CRS_STACK_SIZE
	.align		4
.L_27:
        /*0080*/ 	.byte	0x04, 0x1e
        /*0082*/ 	.short	(.L_29 - .L_28)
.L_28:
        /*0084*/ 	.word	0x00000000


	//----- nvinfo : EIATTR_CBANK_PARAM_SIZE
	.align		4
.L_29:
        /*0088*/ 	.byte	0x03, 0x19
        /*008a*/ 	.short	0x0038


	//----- nvinfo : EIATTR_PARAM_CBANK
	.align		4
        /*008c*/ 	.byte	0x04, 0x0a
        /*008e*/ 	.short	(.L_31 - .L_30)
	.align		4
.L_30:
        /*0090*/ 	.word	index@(.nv.constant0._Z19antennaPositionEval7AntennaiiPK8BuildingPKiPi)
        /*0094*/ 	.short	0x0380
        /*0096*/ 	.short	0x0038


	//----- nvinfo : EIATTR_SW_WAR
	.align		4
.L_31:
        /*0098*/ 	.byte	0x04, 0x36
        /*009a*/ 	.short	(.L_33 - .L_32)
.L_32:
        /*009c*/ 	.word	0x00000008
.L_33:


//--------------------- .nv.info._Z12solutionEvalP8BuildingPK7Antennai --------------------------
	.section	.nv.info._Z12solutionEvalP8BuildingPK7Antennai,"",@"SHT_CUDA_INFO"
	.sectionflags	@""
	.align	4


	//----- nvinfo : EIATTR_CUDA_API_VERSION
	.align		4
        /*0000*/ 	.byte	0x04, 0x37
        /*0002*/ 	.short	(.L_35 - .L_34)
.L_34:
        /*0004*/ 	.word	0x00000082


	//----- nvinfo : EIATTR_KPARAM_INFO
	.align		4
.L_35:
        /*0008*/ 	.byte	0x04, 0x17
        /*000a*/ 	.short	(.L_37 - .L_36)
.L_36:
        /*000c*/ 	.word	0x00000000
        /*0010*/ 	.short	0x0002
        /*0012*/ 	.short	0x0010
        /*0014*/ 	.byte	0x00, 0xf0, 0x11, 0x00


	//----- nvinfo : EIATTR_KPARAM_INFO
	.align		4
.L_37:
        /*0018*/ 	.byte	0x04, 0x17
        /*001a*/ 	.short	(.L_39 - .L_38)
.L_38:
        /*001c*/ 	.word	0x00000000
        /*0020*/ 	.short	0x0001
        /*0022*/ 	.short	0x0008
        /*0024*/ 	.byte	0x00, 0xf5, 0x21, 0x00


	//----- nvinfo : EIATTR_KPARAM_INFO
	.align		4
.L_39:
        /*0028*/ 	.byte	0x04, 0x17
        /*002a*/ 	.short	(.L_41 - .L_40)
.L_40:
        /*002c*/ 	.word	0x00000000
        /*0030*/ 	.short	0x0000
        /*0032*/ 	.short	0x0000
        /*0034*/ 	.byte	0x00, 0xf5, 0x21, 0x00


	//----- nvinfo : EIATTR_SPARSE_MMA_MASK
	.align		4
.L_41:
        /*0038*/ 	.byte	0x03, 0x50
        /*003a*/ 	.short	0x0000


	//----- nvinfo : EIATTR_MAXREG_COUNT
	.align		4
        /*003c*/ 	.byte	0x03, 0x1b
        /*003e*/ 	.short	0x00ff


	//----- nvinfo : EIATTR_MERCURY_ISA_VERSION
	.align		4
        /*0040*/ 	.byte	0x03, 0x5f
        /*0042*/ 	.short	0x0101


	//----- nvinfo : EIATTR_VRC_CTA_INIT_COUNT
	.align		4
        /*0044*/ 	.byte	0x02, 0x4a
	.zero		1
	.zero		1


	//----- nvinfo : EIATTR_EXIT_INSTR_OFFSETS
	.align		4
        /*0048*/ 	.byte	0x04, 0x1c
        /*004a*/ 	.short	(.L_43 - .L_42)


	//   ....[0]....
.L_42:
        /*004c*/ 	.word	0x00000b80


	//----- nvinfo : EIATTR_CRS_STACK_SIZE
	.align		4
.L_43:
        /*0050*/ 	.byte	0x04, 0x1e
        /*0052*/ 	.short	(.L_45 - .L_44)
.L_44:
        /*0054*/ 	.word	0x00000000


	//----- nvinfo : EIATTR_CBANK_PARAM_SIZE
	.align		4
.L_45:
        /*0058*/ 	.byte	0x03, 0x19
        /*005a*/ 	.short	0x0014


	//----- nvinfo : EIATTR_PARAM_CBANK
	.align		4
        /*005c*/ 	.byte	0x04, 0x0a
        /*005e*/ 	.short	(.L_47 - .L_46)
	.align		4
.L_46:
        /*0060*/ 	.word	index@(.nv.constant0._Z12solutionEvalP8BuildingPK7Antennai)
        /*0064*/ 	.short	0x0380
        /*0066*/ 	.short	0x0014


	//----- nvinfo : EIATTR_SW_WAR
	.align		4
.L_47:
        /*0068*/ 	.byte	0x04, 0x36
        /*006a*/ 	.short	(.L_49 - .L_48)
.L_48:
        /*006c*/ 	.word	0x00000008
.L_49:


//--------------------- .nv.callgraph             --------------------------
	.section	.nv.callgraph,"",@"SHT_CUDA_CALLGRAPH"
	.align	4
	.sectionentsize	8
	.align		4
        /*0000*/ 	.word	0x00000000
	.align		4
        /*0004*/ 	.word	0xffffffff
	.align		4
        /*0008*/ 	.word	0x00000000
	.align		4
        /*000c*/ 	.word	0xfffffffe
	.align		4
        /*0010*/ 	.word	0x00000000
	.align		4
        /*0014*/ 	.word	0xfffffffd
	.align		4
        /*0018*/ 	.word	0x00000000
	.align		4
        /*001c*/ 	.word	0xfffffffc


//--------------------- .text._Z19antennaPositionEval7AntennaiiPK8BuildingPKiPi --------------------------
	.section	.text._Z19antennaPositionEval7AntennaiiPK8BuildingPKiPi,"ax",@progbits
	.align	128
        .global         _Z19antennaPositionEval7AntennaiiPK8BuildingPKiPi
        .type           _Z19antennaPositionEval7AntennaiiPK8BuildingPKiPi,@function
        .size           _Z19antennaPositionEval7AntennaiiPK8BuildingPKiPi,(.L_x_28 - _Z19antennaPositionEval7AntennaiiPK8BuildingPKiPi)
        .other          _Z19antennaPositionEval7AntennaiiPK8BuildingPKiPi,@"STO_CUDA_ENTRY STV_DEFAULT"
_Z19antennaPositionEval7AntennaiiPK8BuildingPKiPi:
.text._Z19antennaPositionEval7AntennaiiPK8BuildingPKiPi:
[----:B------:R-:W-:Y:S01]  /*0000*/  LDC R1, c[0x0][0x37c] ;  /* 0x0000df00ff017b82 */ /* 0x000fe20000000800 */
[----:B------:R-:W0:Y:S07]  /*0010*/  S2R R3, SR_TID.Y ;  /* 0x0000000000037919 */ /* 0x000e2e0000002200 */
[----:B------:R-:W1:Y:S01]  /*0020*/  LDC R5, c[0x0][0x360] ;  /* 0x0000d800ff057b82 */ /* 0x000e620000000800 */
[----:B------:R-:W2:Y:S01]  /*0030*/  LDCU UR7, c[0x0][0x380] ;  /* 0x00007000ff0777ac */ /* 0x000ea20008000800 */
[----:B------:R-:W-:Y:S01]  /*0040*/  BSSY.RECONVERGENT B1, `(.L_x_0) ;  /* 0x000016f000017945 */ /* 0x000fe20003800200 */
[----:B------:R-:W1:Y:S05]  /*0050*/  S2R R4, SR_TID.X ;  /* 0x0000000000047919 */ /* 0x000e6a0000002100 */
[----:B------:R-:W0:Y:S08]  /*0060*/  S2UR UR4, SR_CTAID.Y ;  /* 0x00000000000479c3 */ /* 0x000e300000002600 */
[----:B------:R-:W0:Y:S08]  /*0070*/  LDC R0, c[0x0][0x364] ;  /* 0x0000d900ff007b82 */ /* 0x000e300000000800 */
[----:B------:R-:W3:Y:S08]  /*0080*/  LDC R7, c[0x0][0x394] ;  /* 0x0000e500ff077b82 */ /* 0x000ef00000000800 */
[----:B------:R-:W1:Y:S01]  /*0090*/  S2UR UR6, SR_CTAID.X ;  /* 0x00000000000679c3 */ /* 0x000e620000002500 */
[----:B0-----:R-:W-:Y:S01]  /*00a0*/  IMAD R0, R0, UR4, R3 ;  /* 0x0000000400007c24 */ /* 0x001fe2000f8e0203 */
[----:B------:R-:W0:Y:S03]  /*00b0*/  LDCU.64 UR4, c[0x0][0x358] ;  /* 0x00006b00ff0477ac */ /* 0x000e260008000a00 */
[C---:B--2---:R-:W-:Y:S01]  /*00c0*/  VIADD R2, R0.reuse, UR7 ;  /* 0x0000000700027c36 */ /* 0x044fe20008000000 */
[----:B------:R-:W-:-:S04]  /*00d0*/  VIADDMNMX R3, R0, -UR7, RZ, !PT ;  /* 0x8000000700037c46 */ /* 0x000fc8000f8001ff */
[----:B---3--:R-:W-:-:S04]  /*00e0*/  VIADDMNMX R2, R7, 0xffffffff, R2, PT ;  /* 0xffffffff07027846 */ /* 0x008fc80003800102 */
[----:B------:R-:W-:Y:S01]  /*00f0*/  ISETP.GT.AND P0, PT, R3, R2, PT ;  /* 0x000000020300720c */ /* 0x000fe20003f04270 */
[----:B-1----:R-:W-:Y:S02]  /*0100*/  IMAD R5, R5, UR6, R4 ;  /* 0x0000000605057c24 */ /* 0x002fe4000f8e0204 */
[----:B------:R-:W-:-:S10]  /*0110*/  IMAD.MOV.U32 R4, RZ, RZ, RZ ;  /* 0x000000ffff047224 */ /* 0x000fd400078e00ff */
[----:B0-----:R-:W-:Y:S05]  /*0120*/  @P0 BRA `(.L_x_1) ;  /* 0x0000001400800947 */ /* 0x001fea0003800000 */
[----:B------:R-:W0:Y:S01]  /*0130*/  LDC R8, c[0x0][0x398] ;  /* 0x0000e600ff087b82 */ /* 0x000e220000000800 */
[----:B------:R-:W-:Y:S02]  /*0140*/  HFMA2 R4, -RZ, RZ, 0, 0 ;  /* 0x00000000ff047431 */ /* 0x000fe400000001ff */
[----:B------:R-:W-:Y:S02]  /*0150*/  IMAD.MOV.U32 R6, RZ, RZ, RZ ;  /* 0x000000ffff067224 */ /* 0x000fe400078e00ff */
[----:B------:R-:W-:Y:S02]  /*0160*/  IMAD.MOV.U32 R7, RZ, RZ, R3 ;  /* 0x000000ffff077224 */ /* 0x000fe400078e0003 */
[----:B0-----:R-:W-:-:S07]  /*0170*/  VIADD R8, R8, 0xffffffff ;  /* 0xffffffff08087836 */ /* 0x001fce0000000000 */
.L_x_11:
[----:B------:R-:W0:Y:S01]  /*0180*/  LDCU UR6, c[0x0][0x380] ;  /* 0x00007000ff0677ac */ /* 0x000e220008000800 */
[----:B------:R-:W-:Y:S01]  /*0190*/  IMAD.IADD R9, R0, 0x1, -R7 ;  /* 0x0000000100097824 */ /* 0x000fe200078e0a07 */
[-C--:B------:R-:W-:Y:S01]  /*01a0*/  IADD3 R10, PT, PT, R6, R3.reuse, -R0 ;  /* 0x00000003060a7210 */ /* 0x080fe20007ffe800 */
[----:B------:R-:W-:Y:S01]  /*01b0*/  BSSY.RECONVERGENT B0, `(.L_x_2) ;  /* 0x0000153000007945 */ /* 0x000fe20003800200 */
[----:B------:R-:W-:Y:S02]  /*01c0*/  IADD3 R11, PT, PT, R0, -R3, -R6 ;  /* 0x80000003000b7210 */ /* 0x000fe40007ffe806 */
[----:B------:R-:W-:Y:S02]  /*01d0*/  IABS R12, R9 ;  /* 0x00000009000c7213 */ /* 0x000fe40000000000 */
[----:B------:R-:W-:Y:S02]  /*01e0*/  VIMNMX R10, PT, PT, R10, R11, !PT ;  /* 0x0000000b0a0a7248 */ /* 0x000fe40007fe0100 */
[----:B0-----:R-:W-:-:S02]  /*01f0*/  IADD3 R12, PT, PT, -R12, UR6, RZ ;  /* 0x000000060c0c7c10 */ /* 0x001fc4000fffe1ff */
[--C-:B------:R-:W-:Y:S02]  /*0200*/  IADD3 R11, PT, PT, -R10, UR6, R5.reuse ;  /* 0x000000060a0b7c10 */ /* 0x100fe4000fffe105 */
[----:B------:R-:W-:Y:S02]  /*0210*/  VIADDMNMX R24, R5, -R12, RZ, !PT ;  /* 0x8000000c05187246 */ /* 0x000fe400078001ff */
[----:B------:R-:W-:Y:S02]  /*0220*/  VIADDMNMX R13, R12, R5, R8, PT ;  /* 0x000000050c0d7246 */ /* 0x000fe40003800108 */
[----:B------:R-:W-:Y:S02]  /*0230*/  IADD3 R10, PT, PT, R10, -UR6, R5 ;  /* 0x800000060a0a7c10 */ /* 0x000fe4000fffe005 */
[----:B------:R-:W-:Y:S02]  /*0240*/  ISETP.GT.AND P0, PT, R24, R13, PT ;  /* 0x0000000d1800720c */ /* 0x000fe40003f04270 */
[----:B------:R-:W-:-:S02]  /*0250*/  VIMNMX R11, PT, PT, R8, R11, PT ;  /* 0x0000000b080b7248 */ /* 0x000fc40003fe0100 */
[----:B------:R-:W-:-:S05]  /*0260*/  VIMNMX R10, PT, PT, RZ, R10, !PT ;  /* 0x0000000aff0a7248 */ /* 0x000fca0007fe0100 */
[----:B------:R-:W-:-:S04]  /*0270*/  IMAD.IADD R11, R11, 0x1, -R10 ;  /* 0x000000010b0b7824 */ /* 0x000fc800078e0a0a */
[----:B------:R-:W-:Y:S05]  /*0280*/  @P0 BRA `(.L_x_3) ;  /* 0x0000001400140947 */ /* 0x000fea0003800000 */
[C---:B------:R-:W-:Y:S01]  /*0290*/  ISETP.GE.U32.AND P0, PT, R11.reuse, 0x7, PT ;  /* 0x000000070b00780c */ /* 0x040fe20003f06070 */
[----:B------:R-:W-:Y:S01]  /*02a0*/  BSSY.RECONVERGENT B2, `(.L_x_4) ;  /* 0x000009f000027945 */ /* 0x000fe20003800200 */
[----:B------:R-:W-:-:S11]  /*02b0*/  VIADD R11, R11, 0x1 ;  /* 0x000000010b0b7836 */ /* 0x000fd60000000000 */
[----:B------:R-:W-:Y:S05]  /*02c0*/  @!P0 BRA `(.L_x_5) ;  /* 0x0000000800708947 */ /* 0x000fea0003800000 */
[----:B------:R-:W0:Y:S01]  /*02d0*/  LDC.64 R12, c[0x0][0x3a8] ;  /* 0x0000ea00ff0c7b82 */ /* 0x000e220000000a00 */
[----:B------:R-:W1:Y:S01]  /*02e0*/  LDCU UR6, c[0x0][0x398] ;  /* 0x00007300ff0677ac */ /* 0x000e620008000800 */
[----:B------:R-:W-:Y:S02]  /*02f0*/  LOP3.LUT R10, R11, 0xfffffff8, RZ, 0xc0, !PT ;  /* 0xfffffff80b0a7812 */ /* 0x000fe400078ec0ff */
[--C-:B------:R-:W-:Y:S02]  /*0300*/  IADD3 R22, PT, PT, R5, -0x3, -R24.reuse ;  /* 0xfffffffd05167810 */ /* 0x100fe40007ffe818 */
[----:B------:R-:W-:Y:S01]  /*0310*/  IADD3 R10, PT, PT, -R10, RZ, RZ ;  /* 0x000000ff0a0a7210 */ /* 0x000fe20007ffe1ff */
[----:B-1----:R-:W-:-:S07]  /*0320*/  IMAD R23, R7, UR6, R24 ;  /* 0x0000000607177c24 */ /* 0x002fce000f8e0218 */
.L_x_6:
[----:B0-----:R-:W-:-:S05]  /*0330*/  IMAD.WIDE R18, R23, 0x4, R12 ;  /* 0x0000000417127825 */ /* 0x001fca00078e020c */
[----:B------:R-:W2:Y:S04]  /*0340*/  LDG.E R15, desc[UR4][R18.64] ;  /* 0x00000004120f7981 */ /* 0x000ea8000c1e1900 */
[----:B------:R-:W3:Y:S04]  /*0350*/  LDG.E R21, desc[UR4][R18.64+0x4] ;  /* 0x0000040412157981 */ /* 0x000ee8000c1e1900 */
[----:B------:R-:W4:Y:S01]  /*0360*/  LDG.E R27, desc[UR4][R18.64+0x8] ;  /* 0x00000804121b7981 */ /* 0x000f22000c1e1900 */
[----:B--2---:R-:W-:-:S13]  /*0370*/  ISETP.NE.AND P4, PT, R15, -0x1, PT ;  /* 0xffffffff0f00780c */ /* 0x004fda0003f85270 */
[----:B------:R-:W0:Y:S02]  /*0380*/  @P4 LDC.64 R16, c[0x0][0x3a0] ;  /* 0x0000e800ff104b82 */ /* 0x000e240000000a00 */
[----:B0-----:R-:W-:-:S05]  /*0390*/  @P4 IMAD.WIDE R16, R15, 0x18, R16 ;  /* 0x000000180f104825 */ /* 0x001fca00078e0210 */
[----:B------:R-:W2:Y:S04]  /*03a0*/  @P4 LDG.E R25, desc[UR4][R16.64+0x8] ;  /* 0x0000080410194981 */ /* 0x000ea8000c1e1900 */
[----:B------:R-:W5:Y:S01]  /*03b0*/  @P4 LDG.E R20, desc[UR4][R16.64+0xc] ;  /* 0x00000c0410144981 */ /* 0x000f62000c1e1900 */
[----:B---3--:R-:W-:Y:S01]  /*03c0*/  ISETP.NE.AND P3, PT, R21, -0x1, PT ;  /* 0xffffffff1500780c */ /* 0x008fe20003f65270 */
[----:B------:R-:W-:Y:S01]  /*03d0*/  @P4 VIADD R14, R22, 0x3 ;  /* 0x00000003160e4836 */ /* 0x000fe20000000000 */
[----:B------:R-:W-:-:S04]  /*03e0*/  @P4 IABS R15, R9 ;  /* 0x00000009000f4213 */ /* 0x000fc80000000000 */
[----:B------:R-:W-:-:S05]  /*03f0*/  @P4 IABS R26, R14 ;  /* 0x0000000e001a4213 */ /* 0x000fca0000000000 */
[----:B------:R-:W-:Y:S02]  /*0400*/  @P4 IMAD.IADD R26, R15, 0x1, R26 ;  /* 0x000000010f1a4824 */ /* 0x000fe400078e021a */
[----:B------:R-:W0:Y:S02]  /*0410*/  @P3 LDC.64 R14, c[0x0][0x3a0] ;  /* 0x0000e800ff0e3b82 */ /* 0x000e240000000a00 */
[----:B0-----:R-:W-:-:S05]  /*0420*/  @P3 IMAD.WIDE R14, R21, 0x18, R14 ;  /* 0x00000018150e3825 */ /* 0x001fca00078e020e */
[----:B------:R-:W3:Y:S01]  /*0430*/  @P3 LDG.E R21, desc[UR4][R14.64+0x8] ;  /* 0x000008040e153981 */ /* 0x000ee2000c1e1900 */
[----:B--2---:R-:W-:Y:S02]  /*0440*/  @P4 IMAD R25, R25, R26, RZ ;  /* 0x0000001a19194224 */ /* 0x004fe400078e02ff */
[----:B------:R-:W5:Y:S02]  /*0450*/  @P4 LDC R26, c[0x0][0x384] ;  /* 0x0000e100ff1a4b82 */ /* 0x000f640000000800 */
[----:B-----5:R-:W-:Y:S02]  /*0460*/  @P4 IMAD R20, R20, R26, -R25 ;  /* 0x0000001a14144224 */ /* 0x020fe400078e0a19 */
[----:B------:R-:W-:Y:S01]  /*0470*/  @P3 VIADD R26, R22, 0x2 ;  /* 0x00000002161a3836 */ /* 0x000fe20000000000 */
[----:B------:R0:W2:Y:S04]  /*0480*/  @P4 LDG.E R25, desc[UR4][R16.64+0x14] ;  /* 0x0000140410194981 */ /* 0x0000a8000c1e1900 */
[----:B------:R-:W-:-:S02]  /*0490*/  @P3 IABS R28, R26 ;  /* 0x0000001a001c3213 */ /* 0x000fc40000000000 */
[----:B------:R-:W5:Y:S01]  /*04a0*/  @P3 LDG.E R26, desc[UR4][R14.64+0xc] ;  /* 0x00000c040e1a3981 */ /* 0x000f62000c1e1900 */
[----:B------:R-:W-:-:S05]  /*04b0*/  @P3 IABS R29, R9 ;  /* 0x00000009001d3213 */ /* 0x000fca0000000000 */
[----:B------:R-:W-:Y:S01]  /*04c0*/  @P3 IMAD.IADD R28, R29, 0x1, R28 ;  /* 0x000000011d1c3824 */ /* 0x000fe200078e021c */
[----:B----4-:R-:W-:-:S03]  /*04d0*/  ISETP.NE.AND P1, PT, R27, -0x1, PT ;  /* 0xffffffff1b00780c */ /* 0x010fc60003f25270 */
[----:B---3--:R-:W-:Y:S02]  /*04e0*/  @P3 IMAD R21, R21, R28, RZ ;  /* 0x0000001c15153224 */ /* 0x008fe400078e02ff */
[----:B------:R-:W5:Y:S08]  /*04f0*/  @P3 LDC R28, c[0x0][0x384] ;  /* 0x0000e100ff1c3b82 */ /* 0x000f700000000800 */
[----:B0-----:R-:W0:Y:S02]  /*0500*/  @P1 LDC.64 R16, c[0x0][0x3a0] ;  /* 0x0000e800ff101b82 */ /* 0x001e240000000a00 */
[----:B0-----:R-:W-:-:S05]  /*0510*/  @P1 IMAD.WIDE R16, R27, 0x18, R16 ;  /* 0x000000181b101825 */ /* 0x001fca00078e0210 */
[----:B------:R-:W3:Y:S01]  /*0520*/  @P1 LDG.E R27, desc[UR4][R16.64+0x8] ;  /* 0x00000804101b1981 */ /* 0x000ee2000c1e1900 */
[----:B--2---:R-:W-:Y:S01]  /*0530*/  @P4 ISETP.GT.AND P0, PT, R20, R25, PT ;  /* 0x000000191400420c */ /* 0x004fe20003f04270 */
[----:B-----5:R-:W-:Y:S01]  /*0540*/  @P3 IMAD R21, R26, R28, -R21 ;  /* 0x0000001c1a153224 */ /* 0x020fe200078e0a15 */
[----:B------:R-:W-:Y:S01]  /*0550*/  @P4 IADD3 R28, PT, PT, -R25, R20, RZ ;  /* 0x00000014191c4210 */ /* 0x000fe20007ffe1ff */
[----:B------:R0:W2:Y:S04]  /*0560*/  @P3 LDG.E R26, desc[UR4][R14.64+0x14] ;  /* 0x000014040e1a3981 */ /* 0x0000a8000c1e1900 */
[----:B------:R-:W4:Y:S01]  /*0570*/  LDG.E R25, desc[UR4][R18.64+0xc] ;  /* 0x00000c0412197981 */ /* 0x000f22000c1e1900 */
[----:B------:R-:W-:-:S05]  /*0580*/  @P1 VIADD R20, R22, 0x1 ;  /* 0x0000000116141836 */ /* 0x000fca0000000000 */
[----:B------:R-:W-:Y:S02]  /*0590*/  @P1 IABS R29, R20 ;  /* 0x00000014001d1213 */ /* 0x000fe40000000000 */
[----:B------:R-:W-:-:S05]  /*05a0*/  @P1 IABS R20, R9 ;  /* 0x0000000900141213 */ /* 0x000fca0000000000 */
[----:B------:R-:W-:Y:S02]  /*05b0*/  @P1 IMAD.IADD R29, R20, 0x1, R29 ;  /* 0x00000001141d1824 */ /* 0x000fe400078e021d */
[----:B------:R-:W5:Y:S01]  /*05c0*/  @P1 LDG.E R20, desc[UR4][R16.64+0xc] ;  /* 0x00000c0410141981 */ /* 0x000f62000c1e1900 */
[----:B0-----:R-:W-:-:S05]  /*05d0*/  @P4 SEL R15, R28, RZ, P0 ;  /* 0x000000ff1c0f4207 */ /* 0x001fca0000000000 */
[----:B------:R-:W-:Y:S02]  /*05e0*/  @P4 IMAD.IADD R4, R4, 0x1, R15 ;  /* 0x0000000104044824 */ /* 0x000fe400078e020f */
[----:B---3--:R-:W-:Y:S02]  /*05f0*/  @P1 IMAD R27, R27, R29, RZ ;  /* 0x0000001d1b1b1224 */ /* 0x008fe400078e02ff */
[----:B------:R-:W5:Y:S01]  /*0600*/  @P1 LDC R29, c[0x0][0x384] ;  /* 0x0000e100ff1d1b82 */ /* 0x000f620000000800 */
[----:B----4-:R-:W-:-:S13]  /*0610*/  ISETP.NE.AND P2, PT, R25, -0x1, PT ;  /* 0xffffffff1900780c */ /* 0x010fda0003f45270 */
[----:B------:R-:W0:Y:S01]  /*0620*/  @P2 LDC.64 R14, c[0x0][0x3a0] ;  /* 0x0000e800ff0e2b82 */ /* 0x000e220000000a00 */
[----:B-----5:R-:W-:Y:S01]  /*0630*/  @P1 IMAD R20, R20, R29, -R27 ;  /* 0x0000001d14141224 */ /* 0x020fe200078e0a1b */
[----:B--2---:R-:W-:Y:S01]  /*0640*/  @P3 ISETP.GT.AND P4, PT, R21, R26, PT ;  /* 0x0000001a1500320c */ /* 0x004fe20003f84270 */
[----:B0-----:R-:W-:Y:S01]  /*0650*/  @P2 IMAD.WIDE R14, R25, 0x18, R14 ;  /* 0x00000018190e2825 */ /* 0x001fe200078e020e */
[----:B------:R-:W-:Y:S01]  /*0660*/  @P2 IABS R28, R22 ;  /* 0x00000016001c2213 */ /* 0x000fe20000000000 */
[----:B------:R-:W2:Y:S04]  /*0670*/  LDG.E R29, desc[UR4][R18.64+0x10] ;  /* 0x00001004121d7981 */ /* 0x000ea8000c1e1900 */
[----:B------:R-:W3:Y:S01]  /*0680*/  @P2 LDG.E R27, desc[UR4][R14.64+0x8] ;  /* 0x000008040e1b2981 */ /* 0x000ee2000c1e1900 */
[----:B------:R-:W-:Y:S01]  /*0690*/  @P3 IMAD.IADD R26, R21, 0x1, -R26 ;  /* 0x00000001151a3824 */ /* 0x000fe200078e0a1a */
[----:B------:R-:W-:-:S02]  /*06a0*/  @P2 IABS R21, R9 ;  /* 0x0000000900152213 */ /* 0x000fc40000000000 */
[----:B------:R0:W4:Y:S02]  /*06b0*/  @P1 LDG.E R25, desc[UR4][R16.64+0x14] ;  /* 0x0000140410191981 */ /* 0x000124000c1e1900 */
[----:B------:R-:W-:Y:S02]  /*06c0*/  @P2 IADD3 R28, PT, PT, R21, R28, RZ ;  /* 0x0000001c151c2210 */ /* 0x000fe40007ffe0ff */
[----:B------:R-:W5:Y:S04]  /*06d0*/  @P2 LDG.E R21, desc[UR4][R14.64+0xc] ;  /* 0x00000c040e152981 */ /* 0x000f68000c1e1900 */
[----:B------:R-:W4:Y:S01]  /*06e0*/  @P2 LDG.E R14, desc[UR4][R14.64+0x14] ;  /* 0x000014040e0e2981 */ /* 0x000f22000c1e1900 */
[----:B0-----:R-:W-:-:S05]  /*06f0*/  @P3 SEL R17, R26, RZ, P4 ;  /* 0x000000ff1a113207 */ /* 0x001fca0002000000 */
[----:B------:R-:W-:Y:S02]  /*0700*/  @P3 IMAD.IADD R4, R4, 0x1, R17 ;  /* 0x0000000104043824 */ /* 0x000fe400078e0211 */
[----:B---3--:R-:W-:Y:S02]  /*0710*/  @P2 IMAD R28, R27, R28, RZ ;  /* 0x0000001c1b1c2224 */ /* 0x008fe400078e02ff */
[----:B------:R-:W5:Y:S01]  /*0720*/  @P2 LDC R27, c[0x0][0x384] ;  /* 0x0000e100ff1b2b82 */ /* 0x000f620000000800 */
[----:B--2---:R-:W-:-:S13]  /*0730*/  ISETP.NE.AND P0, PT, R29, -0x1, PT ;  /* 0xffffffff1d00780c */ /* 0x004fda0003f05270 */
[----:B------:R-:W0:Y:S01]  /*0740*/  @P0 LDC.64 R16, c[0x0][0x3a0] ;  /* 0x0000e800ff100b82 */ /* 0x000e220000000a00 */
[----:B-----5:R-:W-:Y:S02]  /*0750*/  @P2 IMAD R21, R21, R27, -R28 ;  /* 0x0000001b15152224 */ /* 0x020fe400078e0a1c */
[----:B------:R-:W2:Y:S01]  /*0760*/  LDG.E R27, desc[UR4][R18.64+0x14] ;  /* 0x00001404121b7981 */ /* 0x000ea2000c1e1900 */
[C---:B----4-:R-:W-:Y:S01]  /*0770*/  @P1 ISETP.GT.AND P4, PT, R20.reuse, R25, PT ;  /* 0x000000191400120c */ /* 0x050fe20003f84270 */
[----:B------:R-:W-:Y:S02]  /*0780*/  @P1 IMAD.IADD R20, R20, 0x1, -R25 ;  /* 0x0000000114141824 */ /* 0x000fe400078e0a19 */
[----:B------:R-:W-:Y:S02]  /*0790*/  @P0 VIADD R25, R22, 0xffffffff ;  /* 0xffffffff16190836 */ /* 0x000fe40000000000 */
[----:B0-----:R-:W-:-:S05]  /*07a0*/  @P0 IMAD.WIDE R16, R29, 0x18, R16 ;  /* 0x000000181d100825 */ /* 0x001fca00078e0210 */
[----:B------:R-:W3:Y:S01]  /*07b0*/  @P0 LDG.E R26, desc[UR4][R16.64+0x8] ;  /* 0x00000804101a0981 */ /* 0x000ee2000c1e1900 */
[----:B------:R-:W-:-:S03]  /*07c0*/  @P0 IABS R29, R25 ;  /* 0x00000019001d0213 */ /* 0x000fc60000000000 */
[----:B------:R-:W4:Y:S01]  /*07d0*/  @P0 LDG.E R25, desc[UR4][R16.64+0xc] ;  /* 0x00000c0410190981 */ /* 0x000f22000c1e1900 */
[----:B------:R-:W-:Y:S02]  /*07e0*/  @P2 ISETP.GT.AND P5, PT, R21, R14, PT ;  /* 0x0000000e1500220c */ /* 0x000fe40003fa4270 */
[----:B------:R-:W-:Y:S02]  /*07f0*/  @P2 IADD3 R21, PT, PT, -R14, R21, RZ ;  /* 0x000000150e152210 */ /* 0x000fe40007ffe1ff */
[----:B------:R-:W-:-:S05]  /*0800*/  @P0 IABS R28, R9 ;  /* 0x00000009001c0213 */ /* 0x000fca0000000000 */
[----:B------:R-:W-:Y:S01]  /*0810*/  @P0 IMAD.IADD R29, R28, 0x1, R29 ;  /* 0x000000011c1d0824 */ /* 0x000fe200078e021d */
[----:B------:R-:W5:Y:S01]  /*0820*/  @P0 LDG.E R16, desc[UR4][R16.64+0x14] ;  /* 0x0000140410100981 */ /* 0x000f62000c1e1900 */
[----:B------:R-:W4:Y:S01]  /*0830*/  @P0 LDC R28, c[0x0][0x384] ;  /* 0x0000e100ff1c0b82 */ /* 0x000f220000000800 */
[----:B------:R-:W-:Y:S02]  /*0840*/  @P2 SEL R21, R21, RZ, P5 ;  /* 0x000000ff15152207 */ /* 0x000fe40002800000 */
[----:B--2---:R-:W-:-:S13]  /*0850*/  ISETP.NE.AND P3, PT, R27, -0x1, PT ;  /* 0xffffffff1b00780c */ /* 0x004fda0003f65270 */
[----:B------:R-:W0:Y:S01]  /*0860*/  @P3 LDC.64 R14, c[0x0][0x3a0] ;  /* 0x0000e800ff0e3b82 */ /* 0x000e220000000a00 */
[----:B---3--:R-:W-:Y:S02]  /*0870*/  @P0 IMAD R26, R26, R29, RZ ;  /* 0x0000001d1a1a0224 */ /* 0x008fe400078e02ff */
[----:B------:R-:W2:Y:S01]  /*0880*/  LDG.E R29, desc[UR4][R18.64+0x18] ;  /* 0x00001804121d7981 */ /* 0x000ea2000c1e1900 */
[----:B0-----:R-:W-:Y:S01]  /*0890*/  @P3 IMAD.WIDE R14, R27, 0x18, R14 ;  /* 0x000000181b0e3825 */ /* 0x001fe200078e020e */
[----:B------:R-:W-:-:S04]  /*08a0*/  @P1 SEL R27, R20, RZ, P4 ;  /* 0x000000ff141b1207 */ /* 0x000fc80002000000 */
[----:B------:R-:W3:Y:S01]  /*08b0*/  @P3 LDG.E R20, desc[UR4][R14.64+0x8] ;  /* 0x000008040e143981 */ /* 0x000ee2000c1e1900 */
[----:B------:R-:W-:Y:S02]  /*08c0*/  @P1 IMAD.IADD R4, R4, 0x1, R27 ;  /* 0x0000000104041824 */ /* 0x000fe400078e021b */
[----:B----4-:R-:W-:Y:S01]  /*08d0*/  @P0 IMAD R25, R25, R28, -R26 ;  /* 0x0000001c19190224 */ /* 0x010fe200078e0a1a */
[----:B------:R-:W4:Y:S01]  /*08e0*/  LDG.E R27, desc[UR4][R18.64+0x1c] ;  /* 0x00001c04121b7981 */ /* 0x000f22000c1e1900 */
[----:B------:R-:W-:Y:S02]  /*08f0*/  @P2 IMAD.IADD R4, R4, 0x1, R21 ;  /* 0x0000000104042824 */ /* 0x000fe400078e0215 */
[----:B------:R-:W-:Y:S01]  /*0900*/  @P3 VIADD R21, R22, 0xfffffffe ;  /* 0xfffffffe16153836 */ /* 0x000fe20000000000 */
[----:B------:R-:W-:-:S04]  /*0910*/  @P3 IABS R26, R9 ;  /* 0x00000009001a3213 */ /* 0x000fc80000000000 */
[----:B------:R-:W-:-:S05]  /*0920*/  @P3 IABS R21, R21 ;  /* 0x0000001500153213 */ /* 0x000fca0000000000 */
[----:B------:R-:W-:Y:S02]  /*0930*/  @P3 IMAD.IADD R21, R26, 0x1, R21 ;  /* 0x000000011a153824 */ /* 0x000fe400078e0215 */
[----:B------:R-:W5:Y:S01]  /*0940*/  @P3 LDG.E R26, desc[UR4][R14.64+0xc] ;  /* 0x00000c040e1a3981 */ /* 0x000f62000c1e1900 */
[----:B--2---:R-:W-:Y:S01]  /*0950*/  ISETP.NE.AND P2, PT, R29, -0x1, PT ;  /* 0xffffffff1d00780c */ /* 0x004fe20003f45270 */
[----:B---3--:R-:W-:Y:S02]  /*0960*/  @P3 IMAD R21, R20, R21, RZ ;  /* 0x0000001514153224 */ /* 0x008fe400078e02ff */
[----:B------:R-:W5:Y:S02]  /*0970*/  @P3 LDC R20, c[0x0][0x384] ;  /* 0x0000e100ff143b82 */ /* 0x000f640000000800 */
[----:B-----5:R-:W-:-:S08]  /*0980*/  @P3 IMAD R26, R26, R20, -R21 ;  /* 0x000000141a1a3224 */ /* 0x020fd000078e0a15 */
[----:B------:R-:W0:Y:S02]  /*0990*/  @P2 LDC.64 R20, c[0x0][0x3a0] ;  /* 0x0000e800ff142b82 */ /* 0x000e240000000a00 */
[----:B0-----:R-:W-:Y:S02]  /*09a0*/  @P2 IMAD.WIDE R20, R29, 0x18, R20 ;  /* 0x000000181d142825 */ /* 0x001fe400078e0214 */
[----:B------:R0:W2:Y:S04]  /*09b0*/  @P3 LDG.E R29, desc[UR4][R14.64+0x14] ;  /* 0x000014040e1d3981 */ /* 0x0000a8000c1e1900 */
[----:B------:R-:W3:Y:S04]  /*09c0*/  @P2 LDG.E R28, desc[UR4][R20.64+0x8] ;  /* 0x00000804141c2981 */ /* 0x000ee8000c1e1900 */
[----:B------:R-:W5:Y:S01]  /*09d0*/  @P2 LDG.E R18, desc[UR4][R20.64+0xc] ;  /* 0x00000c0414122981 */ /* 0x000f62000c1e1900 */
[----:B----4-:R-:W-:-:S02]  /*09e0*/  ISETP.NE.AND P1, PT, R27, -0x1, PT ;  /* 0xffffffff1b00780c */ /* 0x010fc40003f25270 */
[----:B0-----:R-:W-:-:S04]  /*09f0*/  @P2 IADD3 R14, PT, PT, R22, -0x3, RZ ;  /* 0xfffffffd160e2810 */ /* 0x001fc80007ffe0ff */
[----:B------:R-:W-:Y:S02]  /*0a00*/  @P2 IABS R19, R14 ;  /* 0x0000000e00132213 */ /* 0x000fe40000000000 */
[----:B------:R-:W-:-:S05]  /*0a10*/  @P2 IABS R14, R9 ;  /* 0x00000009000e2213 */ /* 0x000fca0000000000 */
[----:B------:R-:W-:Y:S02]  /*0a20*/  @P2 IMAD.IADD R19, R14, 0x1, R19 ;  /* 0x000000010e132824 */ /* 0x000fe400078e0213 */
[----:B------:R-:W0:Y:S02]  /*0a30*/  @P1 LDC.64 R14, c[0x0][0x3a0] ;  /* 0x0000e800ff0e1b82 */ /* 0x000e240000000a00 */
[----:B0-----:R-:W-:-:S05]  /*0a40*/  @P1 IMAD.WIDE R14, R27, 0x18, R14 ;  /* 0x000000181b0e1825 */ /* 0x001fca00078e020e */
[----:B------:R-:W4:Y:S01]  /*0a50*/  @P1 LDG.E R27, desc[UR4][R14.64+0x14] ;  /* 0x000014040e1b1981 */ /* 0x000f22000c1e1900 */
[----:B---3--:R-:W-:Y:S02]  /*0a60*/  @P2 IMAD R19, R28, R19, RZ ;  /* 0x000000131c132224 */ /* 0x008fe400078e02ff */
[----:B------:R-:W5:Y:S02]  /*0a70*/  @P2 LDC R28, c[0x0][0x384] ;  /* 0x0000e100ff1c2b82 */ /* 0x000f640000000800 */
[----:B-----5:R-:W-:Y:S02]  /*0a80*/  @P2 IMAD R17, R18, R28, -R19 ;  /* 0x0000001c12112224 */ /* 0x020fe400078e0a13 */
[----:B------:R0:W3:Y:S04]  /*0a90*/  @P2 LDG.E R28, desc[UR4][R20.64+0x14] ;  /* 0x00001404141c2981 */ /* 0x0000e8000c1e1900 */
[----:B------:R-:W5:Y:S04]  /*0aa0*/  @P1 LDG.E R18, desc[UR4][R14.64+0x8] ;  /* 0x000008040e121981 */ /* 0x000f68000c1e1900 */
[----:B------:R1:W4:Y:S01]  /*0ab0*/  @P1 LDG.E R19, desc[UR4][R14.64+0xc] ;  /* 0x00000c040e131981 */ /* 0x000322000c1e1900 */
[C---:B------:R-:W-:Y:S01]  /*0ac0*/  @P0 ISETP.GT.AND P4, PT, R25.reuse, R16, PT ;  /* 0x000000101900020c */ /* 0x040fe20003f84270 */
[----:B------:R-:W-:-:S02]  /*0ad0*/  @P0 IMAD.IADD R25, R25, 0x1, -R16 ;  /* 0x0000000119190824 */ /* 0x000fc400078e0a10 */
[----:B------:R-:W4:Y:S01]  /*0ae0*/  @P1 LDC R16, c[0x0][0x384] ;  /* 0x0000e100ff101b82 */ /* 0x000f220000000800 */
[C---:B--2---:R-:W-:Y:S01]  /*0af0*/  @P3 ISETP.GT.AND P5, PT, R26.reuse, R29, PT ;  /* 0x0000001d1a00320c */ /* 0x044fe20003fa4270 */
[----:B------:R-:W-:Y:S02]  /*0b00*/  @P3 IMAD.IADD R26, R26, 0x1, -R29 ;  /* 0x000000011a1a3824 */ /* 0x000fe400078e0a1d */
[----:B------:R-:W-:Y:S01]  /*0b10*/  @P1 VIADD R29, R22, 0xfffffffc ;  /* 0xfffffffc161d1836 */ /* 0x000fe20000000000 */
[----:B0-----:R-:W-:Y:S02]  /*0b20*/  @P1 IABS R21, R9 ;  /* 0x0000000900151213 */ /* 0x001fe40000000000 */
[----:B------:R-:W-:Y:S02]  /*0b30*/  @P0 SEL R25, R25, RZ, P4 ;  /* 0x000000ff19190207 */ /* 0x000fe40002000000 */
[----:B------:R-:W-:-:S03]  /*0b40*/  @P1 IABS R20, R29 ;  /* 0x0000001d00141213 */ /* 0x000fc60000000000 */
[----:B------:R-:W-:Y:S01]  /*0b50*/  @P0 IMAD.IADD R4, R4, 0x1, R25 ;  /* 0x0000000104040824 */ /* 0x000fe200078e0219 */
[----:B-1----:R-:W-:Y:S02]  /*0b60*/  @P1 IADD3 R15, PT, PT, R21, R20, RZ ;  /* 0x00000014150f1210 */ /* 0x002fe40007ffe0ff */
[----:B------:R-:W-:Y:S01]  /*0b70*/  IADD3 R10, PT, PT, R10, 0x8, RZ ;  /* 0x000000080a0a7810 */ /* 0x000fe20007ffe0ff */
[----:B------:R-:W-:Y:S02]  /*0b80*/  VIADD R24, R24, 0x8 ;  /* 0x0000000818187836 */ /* 0x000fe40000000000 */
[----:B------:R-:W-:Y:S02]  /*0b90*/  VIADD R23, R23, 0x8 ;  /* 0x0000000817177836 */ /* 0x000fe40000000000 */
[----:B------:R-:W-:Y:S01]  /*0ba0*/  VIADD R22, R22, 0xfffffff8 ;  /* 0xfffffff816167836 */ /* 0x000fe20000000000 */
[C---:B---3--:R-:W-:Y:S01]  /*0bb0*/  @P2 ISETP.GT.AND P0, PT, R17.reuse, R28, PT ;  /* 0x0000001c1100220c */ /* 0x048fe20003f04270 */
[----:B------:R-:W-:-:S02]  /*0bc0*/  @P2 IMAD.IADD R17, R17, 0x1, -R28 ;  /* 0x0000000111112824 */ /* 0x000fc400078e0a1c */
[----:B-----5:R-:W-:Y:S01]  /*0bd0*/  @P1 IMAD R18, R18, R15, RZ ;  /* 0x0000000f12121224 */ /* 0x020fe200078e02ff */
[----:B------:R-:W-:Y:S02]  /*0be0*/  @P3 SEL R15, R26, RZ, P5 ;  /* 0x000000ff1a0f3207 */ /* 0x000fe40002800000 */
[----:B------:R-:W-:Y:S01]  /*0bf0*/  @P2 SEL R17, R17, RZ, P0 ;  /* 0x000000ff11112207 */ /* 0x000fe20000000000 */
[----:B----4-:R-:W-:Y:S01]  /*0c00*/  @P1 IMAD R16, R19, R16, -R18 ;  /* 0x0000001013101224 */ /* 0x010fe200078e0a12 */
[----:B------:R-:W-:Y:S01]  /*0c10*/  ISETP.NE.AND P0, PT, R10, RZ, PT ;  /* 0x000000ff0a00720c */ /* 0x000fe20003f05270 */
[----:B------:R-:W-:-:S03]  /*0c20*/  @P3 IMAD.IADD R4, R4, 0x1, R15 ;  /* 0x0000000104043824 */ /* 0x000fc600078e020f */
[C---:B------:R-:W-:Y:S01]  /*0c30*/  @P1 ISETP.GT.AND P3, PT, R16.reuse, R27, PT ;  /* 0x0000001b1000120c */ /* 0x040fe20003f64270 */
[----:B------:R-:W-:Y:S02]  /*0c40*/  @P1 IMAD.IADD R16, R16, 0x1, -R27 ;  /* 0x0000000110101824 */ /* 0x000fe400078e0a1b */
[----:B------:R-:W-:-:S03]  /*0c50*/  @P2 IMAD.IADD R4, R4, 0x1, R17 ;  /* 0x0000000104042824 */ /* 0x000fc600078e0211 */
[----:B------:R-:W-:-:S04]  /*0c60*/  @P1 SEL R15, R16, RZ, P3 ;  /* 0x000000ff100f1207 */ /* 0x000fc80001800000 */
[----:B------:R-:W-:Y:S01]  /*0c70*/  @P1 IADD3 R4, PT, PT, R4, R15, RZ ;  /* 0x0000000f04041210 */ /* 0x000fe20007ffe0ff */
[----:B------:R-:W-:Y:S06]  /*0c80*/  @P0 BRA `(.L_x_6) ;  /* 0xfffffff400a80947 */ /* 0x000fec000383ffff */
.L_x_5:
[----:B------:R-:W-:Y:S05]  /*0c90*/  BSYNC.RECONVERGENT B2 ;  /* 0x0000000000027941 */ /* 0x000fea0003800200 */
.L_x_4:
[----:B------:R-:W-:-:S13]  /*0ca0*/  LOP3.LUT P0, R10, R11, 0x7, RZ, 0xc0, !PT ;  /* 0x000000070b0a7812 */ /* 0x000fda000780c0ff */
[----:B------:R-:W-:Y:S05]  /*0cb0*/  @!P0 BRA `(.L_x_3) ;  /* 0x0000000800888947 */ /* 0x000fea0003800000 */
[----:B------:R-:W-:Y:S01]  /*0cc0*/  ISETP.GE.U32.AND P1, PT, R10, 0x4, PT ;  /* 0x000000040a00780c */ /* 0x000fe20003f26070 */
[----:B------:R-:W-:Y:S01]  /*0cd0*/  BSSY.RECONVERGENT B2, `(.L_x_7) ;  /* 0x0000054000027945 */ /* 0x000fe20003800200 */
[----:B------:R-:W-:-:S11]  /*0ce0*/  LOP3.LUT P0, R20, R11, 0x3, RZ, 0xc0, !PT ;  /* 0x000000030b147812 */ /* 0x000fd6000780c0ff */
[----:B------:R-:W-:Y:S05]  /*0cf0*/  @!P1 BRA `(.L_x_8) ;  /* 0x0000000400449947 */ /* 0x000fea0003800000 */
[----:B------:R-:W0:Y:S01]  /*0d00*/  LDC.64 R14, c[0x0][0x3a8] ;  /* 0x0000ea00ff0e7b82 */ /* 0x000e220000000a00 */
[----:B------:R-:W1:Y:S02]  /*0d10*/  LDCU UR6, c[0x0][0x398] ;  /* 0x00007300ff0677ac */ /* 0x000e640008000800 */
[----:B-1----:R-:W-:-:S04]  /*0d20*/  IMAD R13, R7, UR6, R24 ;  /* 0x00000006070d7c24 */ /* 0x002fc8000f8e0218 */
[----:B0-----:R-:W-:-:S05]  /*0d30*/  IMAD.WIDE R14, R13, 0x4, R14 ;  /* 0x000000040d0e7825 */ /* 0x001fca00078e020e */
[----:B------:R-:W2:Y:S04]  /*0d40*/  LDG.E R13, desc[UR4][R14.64] ;  /* 0x000000040e0d7981 */ /* 0x000ea8000c1e1900 */
[----:B------:R-:W3:Y:S04]  /*0d50*/  LDG.E R17, desc[UR4][R14.64+0x4] ;  /* 0x000004040e117981 */ /* 0x000ee8000c1e1900 */
[----:B------:R-:W4:Y:S04]  /*0d60*/  LDG.E R27, desc[UR4][R14.64+0x8] ;  /* 0x000008040e1b7981 */ /* 0x000f28000c1e1900 */
[----:B------:R-:W5:Y:S01]  /*0d70*/  LDG.E R23, desc[UR4][R14.64+0xc] ;  /* 0x00000c040e177981 */ /* 0x000f62000c1e1900 */
[----:B--2---:R-:W-:-:S13]  /*0d80*/  ISETP.NE.AND P4, PT, R13, -0x1, PT ;  /* 0xffffffff0d00780c */ /* 0x004fda0003f85270 */
[----:B------:R-:W0:Y:S01]  /*0d90*/  @P4 LDC.64 R18, c[0x0][0x3a0] ;  /* 0x0000e800ff124b82 */ /* 0x000e220000000a00 */
[----:B---3--:R-:W-:Y:S01]  /*0da0*/  ISETP.NE.AND P3, PT, R17, -0x1, PT ;  /* 0xffffffff1100780c */ /* 0x008fe20003f65270 */
[----:B0-----:R-:W-:-:S12]  /*0db0*/  @P4 IMAD.WIDE R18, R13, 0x18, R18 ;  /* 0x000000180d124825 */ /* 0x001fd800078e0212 */
[----:B------:R-:W0:Y:S01]  /*0dc0*/  @P3 LDC.64 R12, c[0x0][0x3a0] ;  /* 0x0000e800ff0c3b82 */ /* 0x000e220000000a00 */
[----:B------:R-:W2:Y:S04]  /*0dd0*/  @P4 LDG.E R21, desc[UR4][R18.64+0x8] ;  /* 0x0000080412154981 */ /* 0x000ea8000c1e1900 */
[----:B------:R-:W3:Y:S01]  /*0de0*/  @P4 LDG.E R10, desc[UR4][R18.64+0xc] ;  /* 0x00000c04120a4981 */ /* 0x000ee2000c1e1900 */
[----:B----4-:R-:W-:Y:S02]  /*0df0*/  ISETP.NE.AND P2, PT, R27, -0x1, PT ;  /* 0xffffffff1b00780c */ /* 0x010fe40003f45270 */
[----:B-----5:R-:W-:Y:S01]  /*0e00*/  ISETP.NE.AND P1, PT, R23, -0x1, PT ;  /* 0xffffffff1700780c */ /* 0x020fe20003f25270 */
[----:B------:R-:W4:Y:S10]  /*0e10*/  @P4 LDG.E R26, desc[UR4][R18.64+0x14] ;  /* 0x00001404121a4981 */ /* 0x000f34000c1e1900 */
[----:B------:R-:W1:Y:S01]  /*0e20*/  @P2 LDC.64 R14, c[0x0][0x3a0] ;  /* 0x0000e800ff0e2b82 */ /* 0x000e620000000a00 */
[----:B0-----:R-:W-:-:S05]  /*0e30*/  @P3 IMAD.WIDE R12, R17, 0x18, R12 ;  /* 0x00000018110c3825 */ /* 0x001fca00078e020c */
[----:B------:R-:W5:Y:S02]  /*0e40*/  @P3 LDG.E R22, desc[UR4][R12.64+0x8] ;  /* 0x000008040c163981 */ /* 0x000f64000c1e1900 */
[----:B------:R-:W0:Y:S02]  /*0e50*/  @P1 LDC.64 R16, c[0x0][0x3a0] ;  /* 0x0000e800ff101b82 */ /* 0x000e240000000a00 */
[----:B------:R-:W4:Y:S01]  /*0e60*/  @P3 LDG.E R25, desc[UR4][R12.64+0xc] ;  /* 0x00000c040c193981 */ /* 0x000f22000c1e1900 */
[----:B------:R-:W-:Y:S02]  /*0e70*/  @P4 IMAD.IADD R28, R5, 0x1, -R24 ;  /* 0x00000001051c4824 */ /* 0x000fe400078e0a18 */
[----:B-1----:R-:W-:Y:S01]  /*0e80*/  @P2 IMAD.WIDE R14, R27, 0x18, R14 ;  /* 0x000000181b0e2825 */ /* 0x002fe200078e020e */
[----:B------:R-:W4:Y:S01]  /*0e90*/  @P3 LDG.E R12, desc[UR4][R12.64+0x14] ;  /* 0x000014040c0c3981 */ /* 0x000f22000c1e1900 */
[----:B------:R-:W-:Y:S02]  /*0ea0*/  @P4 IABS R27, R9 ;  /* 0x00000009001b4213 */ /* 0x000fe40000000000 */
[----:B0-----:R-:W-:Y:S01]  /*0eb0*/  @P1 IMAD.WIDE R16, R23, 0x18, R16 ;  /* 0x0000001817101825 */ /* 0x001fe200078e0210 */
[----:B------:R-:W-:Y:S01]  /*0ec0*/  @P4 IABS R28, R28 ;  /* 0x0000001c001c4213 */ /* 0x000fe20000000000 */
[----:B------:R-:W4:Y:S04]  /*0ed0*/  @P2 LDG.E R23, desc[UR4][R14.64+0x8] ;  /* 0x000008040e172981 */ /* 0x000f28000c1e1900 */
[----:B------:R-:W4:Y:S04]  /*0ee0*/  @P1 LDG.E R18, desc[UR4][R16.64+0x8] ;  /* 0x0000080410121981 */ /* 0x000f28000c1e1900 */
[----:B------:R-:W4:Y:S01]  /*0ef0*/  @P2 LDG.E R19, desc[UR4][R14.64+0xc] ;  /* 0x00000c040e132981 */ /* 0x000f22000c1e1900 */
[----:B------:R-:W-:-:S03]  /*0f00*/  @P4 IADD3 R28, PT, PT, R27, R28, RZ ;  /* 0x0000001c1b1c4210 */ /* 0x000fc60007ffe0ff */
[----:B------:R-:W4:Y:S04]  /*0f10*/  @P1 LDG.E R29, desc[UR4][R16.64+0xc] ;  /* 0x00000c04101d1981 */ /* 0x000f28000c1e1900 */
[----:B------:R0:W4:Y:S04]  /*0f20*/  @P2 LDG.E R27, desc[UR4][R14.64+0x14] ;  /* 0x000014040e1b2981 */ /* 0x000128000c1e1900 */
[----:B------:R1:W4:Y:S01]  /*0f30*/  @P1 LDG.E R13, desc[UR4][R16.64+0x14] ;  /* 0x00001404100d1981 */ /* 0x000322000c1e1900 */
[----:B0-----:R-:W-:Y:S01]  /*0f40*/  @P3 IABS R14, R9 ;  /* 0x00000009000e3213 */ /* 0x001fe20000000000 */
[----:B--2---:R-:W-:-:S02]  /*0f50*/  @P4 IMAD R21, R21, R28, RZ ;  /* 0x0000001c15154224 */ /* 0x004fc400078e02ff */
[----:B------:R-:W3:Y:S02]  /*0f60*/  @P4 LDC R28, c[0x0][0x384] ;  /* 0x0000e100ff1c4b82 */ /* 0x000ee40000000800 */
[----:B---3--:R-:W-:Y:S01]  /*0f70*/  @P4 IMAD R21, R10, R28, -R21 ;  /* 0x0000001c0a154224 */ /* 0x008fe200078e0a15 */
[----:B------:R-:W-:-:S05]  /*0f80*/  @P3 LOP3.LUT R10, RZ, R24, RZ, 0x33, !PT ;  /* 0x00000018ff0a3212 */ /* 0x000fca00078e33ff */
[----:B------:R-:W-:-:S05]  /*0f90*/  @P3 IMAD.IADD R10, R5, 0x1, R10 ;  /* 0x00000001050a3824 */ /* 0x000fca00078e020a */
[----:B------:R-:W-:Y:S01]  /*0fa0*/  @P3 IABS R28, R10 ;  /* 0x0000000a001c3213 */ /* 0x000fe20000000000 */
[----:B------:R-:W-:Y:S02]  /*0fb0*/  @P3 IMAD.MOV.U32 R10, RZ, RZ, R14 ;  /* 0x000000ffff0a3224 */ /* 0x000fe400078e000e */
[----:B------:R-:W4:Y:S02]  /*0fc0*/  @P3 LDC R14, c[0x0][0x384] ;  /* 0x0000e100ff0e3b82 */ /* 0x000f240000000800 */
[----:B------:R-:W-:-:S05]  /*0fd0*/  @P3 IMAD.MOV.U32 R15, RZ, RZ, R28 ;  /* 0x000000ffff0f3224 */ /* 0x000fca00078e001c */
[----:B------:R-:W-:Y:S02]  /*0fe0*/  @P3 IADD3 R15, PT, PT, R10, R15, RZ ;  /* 0x0000000f0a0f3210 */ /* 0x000fe40007ffe0ff */
[----:B------:R-:W-:-:S03]  /*0ff0*/  @P2 IADD3 R10, PT, PT, R5, -0x2, -R24 ;  /* 0xfffffffe050a2810 */ /* 0x000fc60007ffe818 */
[----:B-----5:R-:W-:Y:S01]  /*1000*/  @P3 IMAD R22, R22, R15, RZ ;  /* 0x0000000f16163224 */ /* 0x020fe200078e02ff */
[----:B------:R-:W-:Y:S02]  /*1010*/  @P2 IABS R15, R9 ;  /* 0x00000009000f2213 */ /* 0x000fe40000000000 */
[----:B-1----:R-:W-:Y:S02]  /*1020*/  @P2 IABS R16, R10 ;  /* 0x0000000a00102213 */ /* 0x002fe40000000000 */
[----:B------:R-:W-:-:S03]  /*1030*/  @P1 IADD3 R10, PT, PT, R5, -0x3, -R24 ;  /* 0xfffffffd050a1810 */ /* 0x000fc60007ffe818 */
[----:B------:R-:W-:Y:S02]  /*1040*/  @P2 IMAD.IADD R16, R15, 0x1, R16 ;  /* 0x000000010f102824 */ /* 0x000fe400078e0210 */
[----:B----4-:R-:W-:Y:S01]  /*1050*/  @P3 IMAD R25, R25, R14, -R22 ;  /* 0x0000000e19193224 */ /* 0x010fe200078e0a16 */
[----:B------:R-:W-:Y:S02]  /*1060*/  @P1 IABS R14, R9 ;  /* 0x00000009000e1213 */ /* 0x000fe40000000000 */
[----:B------:R-:W-:-:S03]  /*1070*/  @P1 IABS R15, R10 ;  /* 0x0000000a000f1213 */ /* 0x000fc60000000000 */
[----:B------:R-:W-:Y:S02]  /*1080*/  @P1 IMAD.MOV.U32 R10, RZ, RZ, R14 ;  /* 0x000000ffff0a1224 */ /* 0x000fe400078e000e */
[----:B------:R-:W0:Y:S02]  /*1090*/  @P2 LDC R14, c[0x0][0x384] ;  /* 0x0000e100ff0e2b82 */ /* 0x000e240000000800 */
[----:B------:R-:W-:-:S06]  /*10a0*/  @P1 IMAD.IADD R15, R10, 0x1, R15 ;  /* 0x000000010a0f1824 */ /* 0x000fcc00078e020f */
[----:B------:R-:W1:Y:S01]  /*10b0*/  @P1 LDC R10, c[0x0][0x384] ;  /* 0x0000e100ff0a1b82 */ /* 0x000e620000000800 */
[----:B------:R-:W-:Y:S02]  /*10c0*/  @P4 ISETP.GT.AND P5, PT, R21, R26, PT ;  /* 0x0000001a1500420c */ /* 0x000fe40003fa4270 */
[----:B------:R-:W-:Y:S01]  /*10d0*/  @P4 IADD3 R21, PT, PT, -R26, R21, RZ ;  /* 0x000000151a154210 */ /* 0x000fe20007ffe1ff */
[----:B------:R-:W-:-:S03]  /*10e0*/  @P2 IMAD R16, R23, R16, RZ ;  /* 0x0000001017102224 */ /* 0x000fc600078e02ff */
[----:B------:R-:W-:Y:S01]  /*10f0*/  @P4 SEL R21, R21, RZ, P5 ;  /* 0x000000ff15154207 */ /* 0x000fe20002800000 */
[----:B------:R-:W-:Y:S01]  /*1100*/  @P1 IMAD R15, R18, R15, RZ ;  /* 0x0000000f120f1224 */ /* 0x000fe200078e02ff */
[C---:B------:R-:W-:Y:S01]  /*1110*/  @P3 ISETP.GT.AND P5, PT, R25.reuse, R12, PT ;  /* 0x0000000c1900320c */ /* 0x040fe20003fa4270 */
[----:B------:R-:W-:Y:S02]  /*1120*/  @P3 IMAD.IADD R12, R25, 0x1, -R12 ;  /* 0x00000001190c3824 */ /* 0x000fe400078e0a0c */
[----:B------:R-:W-:Y:S02]  /*1130*/  @P4 IMAD.IADD R4, R4, 0x1, R21 ;  /* 0x0000000104044824 */ /* 0x000fe400078e0215 */
[----:B0-----:R-:W-:-:S05]  /*1140*/  @P2 IMAD R14, R19, R14, -R16 ;  /* 0x0000000e130e2224 */ /* 0x001fca00078e0a10 */
[----:B------:R-:W-:Y:S01]  /*1150*/  @P2 ISETP.GT.AND P4, PT, R14, R27, PT ;  /* 0x0000001b0e00220c */ /* 0x000fe20003f84270 */
[----:B-1----:R-:W-:Y:S01]  /*1160*/  @P1 IMAD R10, R29, R10, -R15 ;  /* 0x0000000a1d0a1224 */ /* 0x002fe200078e0a0f */
[----:B------:R-:W-:Y:S01]  /*1170*/  @P3 SEL R15, R12, RZ, P5 ;  /* 0x000000ff0c0f3207 */ /* 0x000fe20002800000 */
[----:B------:R-:W-:-:S03]  /*1180*/  @P2 IMAD.IADD R14, R14, 0x1, -R27 ;  /* 0x000000010e0e2824 */ /* 0x000fc600078e0a1b */
[----:B------:R-:W-:Y:S02]  /*1190*/  @P3 IADD3 R4, PT, PT, R4, R15, RZ ;  /* 0x0000000f04043210 */ /* 0x000fe40007ffe0ff */
[C---:B------:R-:W-:Y:S01]  /*11a0*/  @P1 ISETP.GT.AND P3, PT, R10.reuse, R13, PT ;  /* 0x0000000d0a00120c */ /* 0x040fe20003f64270 */
[----:B------:R-:W-:Y:S01]  /*11b0*/  @P1 IMAD.IADD R10, R10, 0x1, -R13 ;  /* 0x000000010a0a1824 */ /* 0x000fe200078e0a0d */
[----:B------:R-:W-:-:S04]  /*11c0*/  @P2 SEL R13, R14, RZ, P4 ;  /* 0x000000ff0e0d2207 */ /* 0x000fc80002000000 */
[----:B------:R-:W-:Y:S01]  /*11d0*/  @P1 SEL R15, R10, RZ, P3 ;  /* 0x000000ff0a0f1207 */ /* 0x000fe20001800000 */
[----:B------:R-:W-:Y:S02]  /*11e0*/  @P2 IMAD.IADD R4, R4, 0x1, R13 ;  /* 0x0000000104042824 */ /* 0x000fe400078e020d */
[----:B------:R-:W-:-:S03]  /*11f0*/  VIADD R24, R24, 0x4 ;  /* 0x0000000418187836 */ /* 0x000fc60000000000 */
[----:B------:R-:W-:-:S07]  /*1200*/  @P1 IADD3 R4, PT, PT, R4, R15, RZ ;  /* 0x0000000f04041210 */ /* 0x000fce0007ffe0ff */
.L_x_8:
[----:B------:R-:W-:Y:S05]  /*1210*/  BSYNC.RECONVERGENT B2 ;  /* 0x0000000000027941 */ /* 0x000fea0003800200 */
.L_x_7:
[----:B------:R-:W-:Y:S05]  /*1220*/  @!P0 BRA `(.L_x_3) ;  /* 0x00000004002c8947 */ /* 0x000fea0003800000 */
[----:B------:R-:W-:Y:S01]  /*1230*/  ISETP.NE.AND P0, PT, R20, 0x1, PT ;  /* 0x000000011400780c */ /* 0x000fe20003f05270 */
[----:B------:R-:W-:Y:S01]  /*1240*/  BSSY.RECONVERGENT B2, `(.L_x_9) ;  /* 0x0000031000027945 */ /* 0x000fe20003800200 */
[----:B------:R-:W-:-:S04]  /*1250*/  LOP3.LUT R11, R11, 0x1, RZ, 0xc0, !PT ;  /* 0x000000010b0b7812 */ /* 0x000fc800078ec0ff */
[----:B------:R-:W-:-:S07]  /*1260*/  ISETP.NE.U32.AND P3, PT, R11, 0x1, PT ;  /* 0x000000010b00780c */ /* 0x000fce0003f65070 */
[----:B------:R-:W-:Y:S06]  /*1270*/  @!P0 BRA `(.L_x_10) ;  /* 0x0000000000b48947 */ /* 0x000fec0003800000 */
[----:B------:R-:W0:Y:S01]  /*1280*/  LDC.64 R10, c[0x0][0x3a8] ;  /* 0x0000ea00ff0a7b82 */ /* 0x000e220000000a00 */
[----:B------:R-:W1:Y:S02]  /*1290*/  LDCU UR6, c[0x0][0x398] ;  /* 0x00007300ff0677ac */ /* 0x000e640008000800 */
[----:B-1----:R-:W-:-:S04]  /*12a0*/  IMAD R17, R7, UR6, R24 ;  /* 0x0000000607117c24 */ /* 0x002fc8000f8e0218 */
[----:B0-----:R-:W-:-:S05]  /*12b0*/  IMAD.WIDE R16, R17, 0x4, R10 ;  /* 0x0000000411107825 */ /* 0x001fca00078e020a */
[----:B------:R-:W2:Y:S04]  /*12c0*/  LDG.E R15, desc[UR4][R16.64] ;  /* 0x00000004100f7981 */ /* 0x000ea8000c1e1900 */
[----:B------:R-:W3:Y:S01]  /*12d0*/  LDG.E R19, desc[UR4][R16.64+0x4] ;  /* 0x0000040410137981 */ /* 0x000ee2000c1e1900 */
[----:B--2---:R-:W-:Y:S02]  /*12e0*/  ISETP.NE.AND P1, PT, R15, -0x1, PT ;  /* 0xffffffff0f00780c */ /* 0x004fe40003f25270 */
[----:B---3--:R-:W-:-:S11]  /*12f0*/  ISETP.NE.AND P2, PT, R19, -0x1, PT ;  /* 0xffffffff1300780c */ /* 0x008fd60003f45270 */
[----:B------:R-:W0:Y:S08]  /*1300*/  @P1 LDC.64 R10, c[0x0][0x3a0] ;  /* 0x0000e800ff0a1b82 */ /* 0x000e300000000a00 */
[----:B------:R-:W1:Y:S01]  /*1310*/  @P2 LDC.64 R12, c[0x0][0x3a0] ;  /* 0x0000e800ff0c2b82 */ /* 0x000e620000000a00 */
[----:B------:R-:W-:-:S07]  /*1320*/  @P1 IMAD.IADD R21, R5, 0x1, -R24 ;  /* 0x0000000105151824 */ /* 0x000fce00078e0a18 */
[----:B------:R-:W2:Y:S01]  /*1330*/  @P1 LDC R22, c[0x0][0x384] ;  /* 0x0000e100ff161b82 */ /* 0x000ea20000000800 */
[----:B0-----:R-:W-:-:S07]  /*1340*/  @P1 IMAD.WIDE R10, R15, 0x18, R10 ;  /* 0x000000180f0a1825 */ /* 0x001fce00078e020a */
[----:B------:R-:W0:Y:S01]  /*1350*/  @P2 LDC R20, c[0x0][0x384] ;  /* 0x0000e100ff142b82 */ /* 0x000e220000000800 */
[----:B------:R-:W3:Y:S01]  /*1360*/  @P1 LDG.E R14, desc[UR4][R10.64+0x8] ;  /* 0x000008040a0e1981 */ /* 0x000ee2000c1e1900 */
[----:B-1----:R-:W-:-:S03]  /*1370*/  @P2 IMAD.WIDE R12, R19, 0x18, R12 ;  /* 0x00000018130c2825 */ /* 0x002fc600078e020c */
[----:B------:R-:W4:Y:S04]  /*1380*/  @P1 LDG.E R18, desc[UR4][R10.64+0x14] ;  /* 0x000014040a121981 */ /* 0x000f28000c1e1900 */
[----:B------:R1:W2:Y:S04]  /*1390*/  @P1 LDG.E R19, desc[UR4][R10.64+0xc] ;  /* 0x00000c040a131981 */ /* 0x0002a8000c1e1900 */
[----:B------:R-:W5:Y:S04]  /*13a0*/  @P2 LDG.E R15, desc[UR4][R12.64+0x8] ;  /* 0x000008040c0f2981 */ /* 0x000f68000c1e1900 */
[----:B------:R-:W0:Y:S04]  /*13b0*/  @P2 LDG.E R17, desc[UR4][R12.64+0xc] ;  /* 0x00000c040c112981 */ /* 0x000e28000c1e1900 */
[----:B------:R-:W4:Y:S01]  /*13c0*/  @P2 LDG.E R16, desc[UR4][R12.64+0x14] ;  /* 0x000014040c102981 */ /* 0x000f22000c1e1900 */
[----:B------:R-:W-:-:S02]  /*13d0*/  @P2 LOP3.LUT R26, RZ, R24, RZ, 0x33, !PT ;  /* 0x00000018ff1a2212 */ /* 0x000fc400078e33ff */
[----:B------:R-:W-:Y:S02]  /*13e0*/  @P1 IABS R25, R9 ;  /* 0x0000000900191213 */ /* 0x000fe40000000000 */
[----:B------:R-:W-:Y:S01]  /*13f0*/  @P1 IABS R23, R21 ;  /* 0x0000001500171213 */ /* 0x000fe20000000000 */
[----:B------:R-:W-:Y:S02]  /*1400*/  @P2 IMAD.IADD R26, R5, 0x1, R26 ;  /* 0x00000001051a2824 */ /* 0x000fe400078e021a */
[----:B------:R-:W-:Y:S01]  /*1410*/  @P1 IMAD.MOV.U32 R21, RZ, RZ, R25 ;  /* 0x000000ffff151224 */ /* 0x000fe200078e0019 */
[----:B-1----:R-:W-:Y:S02]  /*1420*/  @P1 MOV R10, R23 ;  /* 0x00000017000a1202 */ /* 0x002fe40000000f00 */
[----:B------:R-:W-:Y:S02]  /*1430*/  @P2 IABS R26, R26 ;  /* 0x0000001a001a2213 */ /* 0x000fe40000000000 */
[----:B------:R-:W-:Y:S01]  /*1440*/  @P2 IABS R11, R9 ;  /* 0x00000009000b2213 */ /* 0x000fe20000000000 */
[----:B------:R-:W-:-:S02]  /*1450*/  @P1 IMAD.IADD R21, R21, 0x1, R10 ;  /* 0x0000000115151824 */ /* 0x000fc400078e020a */
[----:B------:R-:W-:-:S04]  /*1460*/  @P2 IMAD.MOV.U32 R10, RZ, RZ, R26 ;  /* 0x000000ffff0a2224 */ /* 0x000fc800078e001a */
[----:B------:R-:W-:Y:S02]  /*1470*/  @P2 IMAD.IADD R10, R11, 0x1, R10 ;  /* 0x000000010b0a2824 */ /* 0x000fe400078e020a */
[----:B------:R-:W-:Y:S02]  /*1480*/  VIADD R24, R24, 0x2 ;  /* 0x0000000218187836 */ /* 0x000fe40000000000 */
[----:B---3--:R-:W-:-:S04]  /*1490*/  @P1 IMAD R14, R21, R14, RZ ;  /* 0x0000000e150e1224 */ /* 0x008fc800078e02ff */
[----:B--2---:R-:W-:Y:S02]  /*14a0*/  @P1 IMAD R19, R19, R22, -R14 ;  /* 0x0000001613131224 */ /* 0x004fe400078e0a0e */
[----:B-----5:R-:W-:-:S03]  /*14b0*/  @P2 IMAD R15, R10, R15, RZ ;  /* 0x0000000f0a0f2224 */ /* 0x020fc600078e02ff */
[----:B----4-:R-:W-:Y:S02]  /*14c0*/  @P1 ISETP.GT.AND P0, PT, R19, R18, PT ;  /* 0x000000121300120c */ /* 0x010fe40003f04270 */
[----:B------:R-:W-:Y:S01]  /*14d0*/  @P1 IADD3 R18, PT, PT, -R18, R19, RZ ;  /* 0x0000001312121210 */ /* 0x000fe20007ffe1ff */
[----:B0-----:R-:W-:-:S03]  /*14e0*/  @P2 IMAD R15, R17, R20, -R15 ;  /* 0x00000014110f2224 */ /* 0x001fc600078e0a0f */
[----:B------:R-:W-:Y:S02]  /*14f0*/  @P1 SEL R11, R18, RZ, P0 ;  /* 0x000000ff120b1207 */ /* 0x000fe40000000000 */
[C---:B------:R-:W-:Y:S01]  /*1500*/  @P2 ISETP.GT.AND P0, PT, R15.reuse, R16, PT ;  /* 0x000000100f00220c */ /* 0x040fe20003f04270 */
[----:B------:R-:W-:Y:S02]  /*1510*/  @P2 IMAD.IADD R15, R15, 0x1, -R16 ;  /* 0x000000010f0f2824 */ /* 0x000fe400078e0a10 */
[----:B------:R-:W-:-:S03]  /*1520*/  @P1 IMAD.IADD R4, R4, 0x1, R11 ;  /* 0x0000000104041824 */ /* 0x000fc600078e020b */
[----:B------:R-:W-:-:S04]  /*1530*/  @P2 SEL R15, R15, RZ, P0 ;  /* 0x000000ff0f0f2207 */ /* 0x000fc80000000000 */
[----:B------:R-:W-:-:S07]  /*1540*/  @P2 IADD3 R4, PT, PT, R4, R15, RZ ;  /* 0x0000000f04042210 */ /* 0x000fce0007ffe0ff */
.L_x_10:
[----:B------:R-:W-:Y:S05]  /*1550*/  BSYNC.RECONVERGENT B2 ;  /* 0x0000000000027941 */ /* 0x000fea0003800200 */
.L_x_9:
[----:B------:R-:W-:Y:S05]  /*1560*/  @P3 BRA `(.L_x_3) ;  /* 0x00000000005c3947 */ /* 0x000fea0003800000 */
[----:B------:R-:W0:Y:S01]  /*1570*/  LDC.64 R10, c[0x0][0x3a8] ;  /* 0x0000ea00ff0a7b82 */ /* 0x000e220000000a00 */
[----:B------:R-:W1:Y:S02]  /*1580*/  LDCU UR6, c[0x0][0x398] ;  /* 0x00007300ff0677ac */ /* 0x000e640008000800 */
[----:B-1----:R-:W-:-:S04]  /*1590*/  IMAD R13, R7, UR6, R24 ;  /* 0x00000006070d7c24 */ /* 0x002fc8000f8e0218 */
[----:B0-----:R-:W-:-:S05]  /*15a0*/  IMAD.WIDE R10, R13, 0x4, R10 ;  /* 0x000000040d0a7825 */ /* 0x001fca00078e020a */
[----:B------:R-:W2:Y:S02]  /*15b0*/  LDG.E R13, desc[UR4][R10.64] ;  /* 0x000000040a0d7981 */ /* 0x000ea4000c1e1900 */
[----:B--2---:R-:W-:-:S13]  /*15c0*/  ISETP.NE.AND P0, PT, R13, -0x1, PT ;  /* 0xffffffff0d00780c */ /* 0x004fda0003f05270 */
[----:B------:R-:W-:Y:S05]  /*15d0*/  @!P0 BRA `(.L_x_3) ;  /* 0x0000000000408947 */ /* 0x000fea0003800000 */
[----:B------:R-:W0:Y:S01]  /*15e0*/  LDC.64 R10, c[0x0][0x3a0] ;  /* 0x0000e800ff0a7b82 */ /* 0x000e220000000a00 */
[----:B------:R-:W-:Y:S01]  /*15f0*/  IMAD.IADD R24, R5, 0x1, -R24 ;  /* 0x0000000105187824 */ /* 0x000fe200078e0a18 */
[----:B------:R-:W1:Y:S01]  /*1600*/  LDCU UR6, c[0x0][0x384] ;  /* 0x00007080ff0677ac */ /* 0x000e620008000800 */
[----:B0-----:R-:W-:-:S05]  /*1610*/  IMAD.WIDE R10, R13, 0x18, R10 ;  /* 0x000000180d0a7825 */ /* 0x001fca00078e020a */
[----:B------:R-:W2:Y:S04]  /*1620*/  LDG.E R12, desc[UR4][R10.64+0x8] ;  /* 0x000008040a0c7981 */ /* 0x000ea8000c1e1900 */
[----:B------:R-:W1:Y:S04]  /*1630*/  LDG.E R13, desc[UR4][R10.64+0xc] ;  /* 0x00000c040a0d7981 */ /* 0x000e68000c1e1900 */
[----:B------:R-:W3:Y:S01]  /*1640*/  LDG.E R14, desc[UR4][R10.64+0x14] ;  /* 0x000014040a0e7981 */ /* 0x000ee2000c1e1900 */
[----:B------:R-:W-:Y:S02]  /*1650*/  IABS R16, R9 ;  /* 0x0000000900107213 */ /* 0x000fe40000000000 */
[----:B------:R-:W-:-:S05]  /*1660*/  IABS R9, R24 ;  /* 0x0000001800097213 */ /* 0x000fca0000000000 */
[----:B------:R-:W-:-:S04]  /*1670*/  IMAD.IADD R9, R16, 0x1, R9 ;  /* 0x0000000110097824 */ /* 0x000fc800078e0209 */
[----:B--2---:R-:W-:-:S04]  /*1680*/  IMAD R12, R12, R9, RZ ;  /* 0x000000090c0c7224 */ /* 0x004fc800078e02ff */
[----:B-1----:R-:W-:-:S05]  /*1690*/  IMAD R13, R13, UR6, -R12 ;  /* 0x000000060d0d7c24 */ /* 0x002fca000f8e0a0c */
[C---:B---3--:R-:W-:Y:S01]  /*16a0*/  ISETP.GT.AND P0, PT, R13.reuse, R14, PT ;  /* 0x0000000e0d00720c */ /* 0x048fe20003f04270 */
[----:B------:R-:W-:-:S05]  /*16b0*/  IMAD.IADD R13, R13, 0x1, -R14 ;  /* 0x000000010d0d7824 */ /* 0x000fca00078e0a0e */
[----:B------:R-:W-:-:S04]  /*16c0*/  SEL R13, R13, RZ, P0 ;  /* 0x000000ff0d0d7207 */ /* 0x000fc80000000000 */
[----:B------:R-:W-:-:S07]  /*16d0*/  IADD3 R4, PT, PT, R4, R13, RZ ;  /* 0x0000000d04047210 */ /* 0x000fce0007ffe0ff */
.L_x_3:
[----:B------:R-:W-:Y:S05]  /*16e0*/  BSYNC.RECONVERGENT B0 ;  /* 0x0000000000007941 */ /* 0x000fea0003800200 */
.L_x_2:
[C---:B------:R-:W-:Y:S01]  /*16f0*/  ISETP.GE.AND P0, PT, R7.reuse, R2, PT ;  /* 0x000000020700720c */ /* 0x040fe20003f06270 */
[----:B------:R-:W-:Y:S02]  /*1700*/  VIADD R7, R7, 0x1 ;  /* 0x0000000107077836 */ /* 0x000fe40000000000 */
[----:B------:R-:W-:-:S10]  /*1710*/  VIADD R6, R6, 0x1 ;  /* 0x0000000106067836 */ /* 0x000fd40000000000 */
[----:B------:R-:W-:Y:S05]  /*1720*/  @!P0 BRA `(.L_x_11) ;  /* 0xffffffe800948947 */ /* 0x000fea000383ffff */
.L_x_1:
[----:B------:R-:W-:Y:S05]  /*1730*/  BSYNC.RECONVERGENT B1 ;  /* 0x0000000000017941 */ /* 0x000fea0003800200 */
.L_x_0:
[----:B------:R-:W0:Y:S01]  /*1740*/  LDC.64 R2, c[0x0][0x3b0] ;  /* 0x0000ec00ff027b82 */ /* 0x000e220000000a00 */
[----:B------:R-:W1:Y:S02]  /*1750*/  LDCU UR6, c[0x0][0x398] ;  /* 0x00007300ff0677ac */ /* 0x000e640008000800 */
[----:B-1----:R-:W-:-:S04]  /*1760*/  IMAD R5, R0, UR6, R5 ;  /* 0x0000000600057c24 */ /* 0x002fc8000f8e0205 */
[----:B0-----:R-:W-:-:S05]  /*1770*/  IMAD.WIDE R2, R5, 0x4, R2 ;  /* 0x0000000405027825 */ /* 0x001fca00078e0202 */
[----:B------:R-:W-:Y:S01]  /*1780*/  STG.E desc[UR4][R2.64], R4 ;  /* 0x0000000402007986 */ /* 0x000fe2000c101904 */
[----:B------:R-:W-:Y:S05]  /*1790*/  EXIT ;  /* 0x000000000000794d */ /* 0x000fea0003800000 */
.L_x_12:
[----:B------:R-:W-:-:S00]  /*17a0*/  BRA `(.L_x_12) ;  /* 0xfffffffc00fc7947 */ /* 0x000fc0000383ffff */
[----:B------:R-:W-:-:S00]  /*17b0*/  NOP ;  /* 0x0000000000007918 */ /* 0x000fc00000000000 */
        /* <DEDUP_REMOVED lines=12> */
.L_x_28:


//--------------------- .text._Z12solutionEvalP8BuildingPK7Antennai --------------------------
	.section	.text._Z12solutionEvalP8BuildingPK7Antennai,"ax",@progbits
	.align	128
        .global         _Z12solutionEvalP8BuildingPK7Antennai
        .type           _Z12solutionEvalP8BuildingPK7Antennai,@function
        .size           _Z12solutionEvalP8BuildingPK7Antennai,(.L_x_29 - _Z12solutionEvalP8BuildingPK7Antennai)
        .other          _Z12solutionEvalP8BuildingPK7Antennai,@"STO_CUDA_ENTRY STV_DEFAULT"
_Z12solutionEvalP8BuildingPK7Antennai:
.text._Z12solutionEvalP8BuildingPK7Antennai:
[----:B------:R-:W-:Y:S01]  /*0000*/  LDC R1, c[0x0][0x37c] ;  /* 0x0000df00ff017b82 */ /* 0x000fe20000000800 */
[----:B------:R-:W0:Y:S01]  /*0010*/  S2R R0, SR_TID.X ;  /* 0x0000000000007919 */ /* 0x000e220000002100 */
[----:B------:R-:W1:Y:S06]  /*0020*/  LDCU UR6, c[0x0][0x390] ;  /* 0x00007200ff0677ac */ /* 0x000e6c0008000800 */
[----:B------:R-:W0:Y:S01]  /*0030*/  S2UR UR4, SR_CTAID.X ;  /* 0x00000000000479c3 */ /* 0x000e220000002500 */
[----:B------:R-:W-:Y:S02]  /*0040*/  IMAD.MOV.U32 R9, RZ, RZ, -0x1 ;  /* 0xffffffffff097424 */ /* 0x000fe400078e00ff */
[----:B------:R-:W-:Y:S01]  /*0050*/  IMAD.MOV.U32 R12, RZ, RZ, RZ ;  /* 0x000000ffff0c7224 */ /* 0x000fe200078e00ff */
[----:B------:R-:W2:Y:S04]  /*0060*/  LDCU.64 UR10, c[0x0][0x358] ;  /* 0x00006b00ff0a77ac */ /* 0x000ea80008000a00 */
[----:B------:R-:W0:Y:S08]  /*0070*/  LDC R3, c[0x0][0x360] ;  /* 0x0000d800ff037b82 */ /* 0x000e300000000800 */
[----:B------:R-:W3:Y:S01]  /*0080*/  LDC.64 R6, c[0x0][0x380] ;  /* 0x0000e000ff067b82 */ /* 0x000ee20000000a00 */
[----:B-1----:R-:W-:Y:S01]  /*0090*/  UISETP.NE.AND UP0, UPT, UR6, URZ, UPT ;  /* 0x000000ff0600728c */ /* 0x002fe2000bf05270 */
[----:B0-----:R-:W-:-:S04]  /*00a0*/  IMAD R3, R3, UR4, R0 ;  /* 0x0000000403037c24 */ /* 0x001fc8000f8e0200 */
[----:B---3--:R-:W-:-:S04]  /*00b0*/  IMAD.WIDE R6, R3, 0x18, R6 ;  /* 0x0000001803067825 */ /* 0x008fc800078e0206 */
[----:B--2---:R-:W-:Y:S05]  /*00c0*/  BRA.U !UP0, `(.L_x_13) ;  /* 0x0000000908a47547 */ /* 0x004fea000b800000 */
[----:B------:R0:W5:Y:S04]  /*00d0*/  LDG.E R0, desc[UR10][R6.64] ;  /* 0x0000000a06007981 */ /* 0x000168000c1e1900 */
[----:B------:R0:W5:Y:S04]  /*00e0*/  LDG.E R8, desc[UR10][R6.64+0x4] ;  /* 0x0000040a06087981 */ /* 0x000168000c1e1900 */
[----:B------:R0:W5:Y:S04]  /*00f0*/  LDG.E R10, desc[UR10][R6.64+0x8] ;  /* 0x0000080a060a7981 */ /* 0x000168000c1e1900 */
[----:B------:R0:W5:Y:S01]  /*0100*/  LDG.E R11, desc[UR10][R6.64+0xc] ;  /* 0x00000c0a060b7981 */ /* 0x000162000c1e1900 */
[----:B------:R-:W-:Y:S01]  /*0110*/  UISETP.GE.U32.AND UP0, UPT, UR6, 0x4, UPT ;  /* 0x000000040600788c */ /* 0x000fe2000bf06070 */
[----:B------:R-:W-:Y:S01]  /*0120*/  IMAD.MOV.U32 R9, RZ, RZ, -0x1 ;  /* 0xffffffffff097424 */ /* 0x000fe200078e00ff */
[----:B------:R-:W-:Y:S01]  /*0130*/  CS2R R12, SRZ ;  /* 0x00000000000c7805 */ /* 0x000fe2000001ff00 */
[----:B------:R-:W-:Y:S01]  /*0140*/  UMOV UR4, URZ ;  /* 0x000000ff00047c82 */ /* 0x000fe20008000000 */
[----:B------:R-:W-:-:S05]  /*0150*/  UMOV UR5, URZ ;  /* 0x000000ff00057c82 */ /* 0x000fca0008000000 */
[----:B0-----:R-:W-:Y:S05]  /*0160*/  BRA.U !UP0, `(.L_x_14) ;  /* 0x0000000508c47547 */ /* 0x001fea000b800000 */
[----:B------:R-:W0:Y:S01]  /*0170*/  LDC.64 R4, c[0x0][0x388] ;  /* 0x0000e200ff047b82 */ /* 0x000e220000000a00 */
[----:B------:R-:W-:Y:S01]  /*0180*/  IMAD.MOV.U32 R9, RZ, RZ, -0x1 ;  /* 0xffffffffff097424 */ /* 0x000fe200078e00ff */
[----:B------:R-:W-:Y:S01]  /*0190*/  CS2R R12, SRZ ;  /* 0x00000000000c7805 */ /* 0x000fe2000001ff00 */
[----:B------:R-:W-:Y:S01]  /*01a0*/  IMAD.MOV.U32 R14, RZ, RZ, RZ ;  /* 0x000000ffff0e7224 */ /* 0x000fe200078e00ff */
[----:B------:R-:W-:Y:S01]  /*01b0*/  USHF.R.S32.HI UR5, URZ, 0x1f, UR6 ;  /* 0x0000001fff057899 */ /* 0x000fe20008011406 */
[----:B------:R-:W-:Y:S01]  /*01c0*/  IMAD.MOV.U32 R24, RZ, RZ, RZ ;  /* 0x000000ffff187224 */ /* 0x000fe200078e00ff */
[----:B------:R-:W-:-:S12]  /*01d0*/  ULOP3.LUT UR4, UR6, 0xfffffffc, URZ, 0xc0, !UPT ;  /* 0xfffffffc06047892 */ /* 0x000fd8000f8ec0ff */
.L_x_23:
[----:B------:R-:W-:Y:S02]  /*01e0*/  IMAD R15, R24, 0x14, RZ ;  /* 0x00000014180f7824 */ /* 0x000fe400078e02ff */
[----:B0-----:R-:W-:-:S04]  /*01f0*/  IMAD.WIDE.U32 R2, R14, 0x14, R4 ;  /* 0x000000140e027825 */ /* 0x001fc800078e0004 */
[----:B------:R-:W-:-:S05]  /*0200*/  IMAD.IADD R3, R3, 0x1, R15 ;  /* 0x0000000103037824 */ /* 0x000fca00078e020f */
[----:B------:R-:W2:Y:S04]  /*0210*/  LDG.E R19, desc[UR10][R2.64+0xc] ;  /* 0x00000c0a02137981 */ /* 0x000ea8000c1e1900 */
[----:B------:R-:W3:Y:S04]  /*0220*/  LDG.E R21, desc[UR10][R2.64] ;  /* 0x0000000a02157981 */ /* 0x000ee8000c1e1900 */
[----:B------:R-:W4:Y:S04]  /*0230*/  LDG.E R23, desc[UR10][R2.64+0x20] ;  /* 0x0000200a02177981 */ /* 0x000f28000c1e1900 */
[----:B------:R-:W4:Y:S04]  /*0240*/  LDG.E R25, desc[UR10][R2.64+0x34] ;  /* 0x0000340a02197981 */ /* 0x000f28000c1e1900 */
[----:B------:R-:W4:Y:S04]  /*0250*/  LDG.E R27, desc[UR10][R2.64+0x48] ;  /* 0x0000480a021b7981 */ /* 0x000f28000c1e1900 */
[----:B------:R-:W4:Y:S04]  /*0260*/  LDG.E R17, desc[UR10][R2.64+0x14] ;  /* 0x0000140a02117981 */ /* 0x000f28000c1e1900 */
[----:B------:R-:W4:Y:S04]  /*0270*/  LDG.E R16, desc[UR10][R2.64+0x28] ;  /* 0x0000280a02107981 */ /* 0x000f28000c1e1900 */
[----:B------:R-:W4:Y:S01]  /*0280*/  LDG.E R15, desc[UR10][R2.64+0x3c] ;  /* 0x00003c0a020f7981 */ /* 0x000f22000c1e1900 */
[----:B------:R-:W-:Y:S01]  /*0290*/  BSSY.RECONVERGENT B0, `(.L_x_15) ;  /* 0x000001d000007945 */ /* 0x000fe20003800200 */
[----:B--2--5:R-:W-:-:S05]  /*02a0*/  IMAD.IADD R19, R0, 0x1, -R19 ;  /* 0x0000000100137824 */ /* 0x024fca00078e0a13 */
[----:B------:R-:W-:-:S04]  /*02b0*/  IABS R22, R19 ;  /* 0x0000001300167213 */ /* 0x000fc80000000000 */
[----:B---3--:R-:W-:Y:S01]  /*02c0*/  ISETP.GT.AND P0, PT, R22, R21, PT ;  /* 0x000000151600720c */ /* 0x008fe20003f04270 */
[C---:B----4-:R-:W-:Y:S02]  /*02d0*/  IMAD.IADD R23, R0.reuse, 0x1, -R23 ;  /* 0x0000000100177824 */ /* 0x050fe400078e0a17 */
[C---:B------:R-:W-:Y:S02]  /*02e0*/  IMAD.IADD R25, R0.reuse, 0x1, -R25 ;  /* 0x0000000100197824 */ /* 0x040fe400078e0a19 */
[----:B------:R-:W-:Y:S01]  /*02f0*/  IMAD.IADD R27, R0, 0x1, -R27 ;  /* 0x00000001001b7824 */ /* 0x000fe200078e0a1b */
[----:B------:R-:W-:Y:S02]  /*0300*/  IABS R20, R23 ;  /* 0x0000001700147213 */ /* 0x000fe40000000000 */
[----:B------:R-:W-:Y:S02]  /*0310*/  IABS R19, R25 ;  /* 0x0000001900137213 */ /* 0x000fe40000000000 */
[----:B------:R-:W-:-:S02]  /*0320*/  IABS R18, R27 ;  /* 0x0000001b00127213 */ /* 0x000fc40000000000 */
[----:B------:R-:W-:Y:S02]  /*0330*/  ISETP.GT.AND P3, PT, R20, R17, PT ;  /* 0x000000111400720c */ /* 0x000fe40003f64270 */
[----:B------:R-:W-:Y:S02]  /*0340*/  ISETP.GT.AND P2, PT, R19, R16, PT ;  /* 0x000000101300720c */ /* 0x000fe40003f44270 */
[----:B------:R-:W-:Y:S01]  /*0350*/  ISETP.GT.AND P1, PT, R18, R15, PT ;  /* 0x0000000f1200720c */ /* 0x000fe20003f24270 */
[----:B------:R-:W-:-:S12]  /*0360*/  @P0 BRA `(.L_x_16) ;  /* 0x00000000003c0947 */ /* 0x000fd80003800000 */
[----:B------:R-:W2:Y:S02]  /*0370*/  LDG.E R23, desc[UR10][R2.64+0x10] ;  /* 0x0000100a02177981 */ /* 0x000ea4000c1e1900 */
[----:B--2---:R-:W-:-:S05]  /*0380*/  IMAD.IADD R23, R8, 0x1, -R23 ;  /* 0x0000000108177824 */ /* 0x004fca00078e0a17 */
[----:B------:R-:W-:-:S05]  /*0390*/  IABS R23, R23 ;  /* 0x0000001700177213 */ /* 0x000fca0000000000 */
[----:B------:R-:W-:-:S05]  /*03a0*/  IMAD.IADD R23, R22, 0x1, R23 ;  /* 0x0000000116177824 */ /* 0x000fca00078e0217 */
[----:B------:R-:W-:-:S13]  /*03b0*/  ISETP.GT.AND P4, PT, R23, R21, PT ;  /* 0x000000151700720c */ /* 0x000fda0003f84270 */
[----:B------:R-:W2:Y:S01]  /*03c0*/  @!P4 LDG.E R22, desc[UR10][R2.64+0x4] ;  /* 0x0000040a0216c981 */ /* 0x000ea2000c1e1900 */
[----:B------:R-:W-:-:S04]  /*03d0*/  @!P4 IMAD R21, R10, R23, RZ ;  /* 0x000000170a15c224 */ /* 0x000fc800078e02ff */
[----:B--2---:R-:W-:-:S05]  /*03e0*/  @!P4 IMAD R21, R11, R22, -R21 ;  /* 0x000000160b15c224 */ /* 0x004fca00078e0a15 */
[----:B------:R-:W-:Y:S02]  /*03f0*/  @!P4 ISETP.GE.U32.AND P0, PT, R12, R21, PT ;  /* 0x000000150c00c20c */ /* 0x000fe40003f06070 */
[----:B------:R-:W-:-:S04]  /*0400*/  @!P4 SHF.R.S32.HI R22, RZ, 0x1f, R21 ;  /* 0x0000001fff16c819 */ /* 0x000fc80000011415 */
[----:B------:R-:W-:-:S04]  /*0410*/  @!P4 ISETP.GE.AND.EX P0, PT, R13, R22, PT, P0 ;  /* 0x000000160d00c20c */ /* 0x000fc80003f06300 */
[----:B------:R-:W-:-:S04]  /*0420*/  @!P4 ISETP.EQ.OR P0, PT, R9, -0x1, !P0 ;  /* 0xffffffff0900c80c */ /* 0x000fc80004702670 */
[----:B------:R-:W-:Y:S02]  /*0430*/  @!P4 SEL R12, R21, R12, P0 ;  /* 0x0000000c150cc207 */ /* 0x000fe40000000000 */
[----:B------:R-:W-:Y:S02]  /*0440*/  @!P4 SEL R13, R22, R13, P0 ;  /* 0x0000000d160dc207 */ /* 0x000fe40000000000 */
[----:B------:R-:W-:-:S07]  /*0450*/  @!P4 SEL R9, R14, R9, P0 ;  /* 0x000000090e09c207 */ /* 0x000fce0000000000 */
.L_x_16:
[----:B------:R-:W-:Y:S05]  /*0460*/  BSYNC.RECONVERGENT B0 ;  /* 0x0000000000007941 */ /* 0x000fea0003800200 */
.L_x_15:
[----:B------:R-:W-:Y:S04]  /*0470*/  BSSY.RECONVERGENT B0, `(.L_x_17) ;  /* 0x0000013000007945 */ /* 0x000fe80003800200 */
[----:B------:R-:W-:Y:S05]  /*0480*/  @P3 BRA `(.L_x_18) ;  /* 0x0000000000443947 */ /* 0x000fea0003800000 */
[----:B------:R-:W2:Y:S02]  /*0490*/  LDG.E R21, desc[UR10][R2.64+0x24] ;  /* 0x0000240a02157981 */ /* 0x000ea4000c1e1900 */
[----:B--2---:R-:W-:-:S05]  /*04a0*/  IMAD.IADD R21, R8, 0x1, -R21 ;  /* 0x0000000108157824 */ /* 0x004fca00078e0a15 */
[----:B------:R-:W-:-:S05]  /*04b0*/  IABS R21, R21 ;  /* 0x0000001500157213 */ /* 0x000fca0000000000 */
[----:B------:R-:W-:-:S05]  /*04c0*/  IMAD.IADD R21, R20, 0x1, R21 ;  /* 0x0000000114157824 */ /* 0x000fca00078e0215 */
[----:B------:R-:W-:-:S13]  /*04d0*/  ISETP.GT.AND P3, PT, R21, R17, PT ;  /* 0x000000111500720c */ /* 0x000fda0003f64270 */
[----:B------:R-:W2:Y:S01]  /*04e0*/  @!P3 LDG.E R20, desc[UR10][R2.64+0x18] ;  /* 0x0000180a0214b981 */ /* 0x000ea2000c1e1900 */
[----:B------:R-:W-:Y:S01]  /*04f0*/  @!P3 IMAD R17, R10, R21, RZ ;  /* 0x000000150a11b224 */ /* 0x000fe200078e02ff */
[----:B------:R-:W-:-:S03]  /*0500*/  PLOP3.LUT P4, PT, PT, PT, PT, 0x8, 0x80 ;  /* 0x000000000080781c */ /* 0x000fc60003f8e170 */
[----:B--2---:R-:W-:-:S05]  /*0510*/  @!P3 IMAD R17, R11, R20, -R17 ;  /* 0x000000140b11b224 */ /* 0x004fca00078e0a11 */
[----:B------:R-:W-:Y:S02]  /*0520*/  @!P3 ISETP.GE.U32.AND P0, PT, R12, R17, PT ;  /* 0x000000110c00b20c */ /* 0x000fe40003f06070 */
[----:B------:R-:W-:-:S04]  /*0530*/  @!P3 SHF.R.S32.HI R20, RZ, 0x1f, R17 ;  /* 0x0000001fff14b819 */ /* 0x000fc80000011411 */
[----:B------:R-:W-:-:S04]  /*0540*/  @!P3 ISETP.GE.AND.EX P0, PT, R13, R20, PT, P0 ;  /* 0x000000140d00b20c */ /* 0x000fc80003f06300 */
[----:B------:R-:W-:-:S04]  /*0550*/  @!P3 ISETP.EQ.OR P0, PT, R9, -0x1, !P0 ;  /* 0xffffffff0900b80c */ /* 0x000fc80004702670 */
[----:B------:R-:W-:Y:S02]  /*0560*/  @!P3 PLOP3.LUT P4, PT, P0, PT, PT, 0x80, 0x8 ;  /* 0x000000000008b81c */ /* 0x000fe4000078f070 */
[----:B------:R-:W-:Y:S02]  /*0570*/  @!P3 SEL R12, R17, R12, P0 ;  /* 0x0000000c110cb207 */ /* 0x000fe40000000000 */
[----:B------:R-:W-:-:S09]  /*0580*/  @!P3 SEL R13, R20, R13, P0 ;  /* 0x0000000d140db207 */ /* 0x000fd20000000000 */
[----:B------:R-:W-:-:S07]  /*0590*/  @P4 VIADD R9, R14, 0x1 ;  /* 0x000000010e094836 */ /* 0x000fce0000000000 */
.L_x_18:
[----:B------:R-:W-:Y:S05]  /*05a0*/  BSYNC.RECONVERGENT B0 ;  /* 0x0000000000007941 */ /* 0x000fea0003800200 */
.L_x_17:
        /* <DEDUP_REMOVED lines=19> */
.L_x_20:
[----:B------:R-:W-:Y:S05]  /*06e0*/  BSYNC.RECONVERGENT B0 ;  /* 0x0000000000007941 */ /* 0x000fea0003800200 */
.L_x_19:
[----:B------:R-:W-:Y:S04]  /*06f0*/  BSSY.RECONVERGENT B0, `(.L_x_21) ;  /* 0x0000013000007945 */ /* 0x000fe80003800200 */
[----:B------:R-:W-:Y:S05]  /*0700*/  @P1 BRA `(.L_x_22) ;  /* 0x0000000000441947 */ /* 0x000fea0003800000 */
[----:B------:R-:W2:Y:S04]  /*0710*/  LDG.E R17, desc[UR10][R2.64+0x4c] ;  /* 0x00004c0a02117981 */ /* 0x000ea8000c1e1900 */
[----:B------:R-:W3:Y:S01]  /*0720*/  LDG.E R19, desc[UR10][R2.64+0x40] ;  /* 0x0000400a02137981 */ /* 0x000ee2000c1e1900 */
[----:B------:R-:W-:Y:S01]  /*0730*/  PLOP3.LUT P2, PT, PT, PT, PT, 0x8, 0x80 ;  /* 0x000000000080781c */ /* 0x000fe20003f4e170 */
[----:B--2---:R-:W-:-:S05]  /*0740*/  IMAD.IADD R17, R8, 0x1, -R17 ;  /* 0x0000000108117824 */ /* 0x004fca00078e0a11 */
[----:B------:R-:W-:-:S05]  /*0750*/  IABS R17, R17 ;  /* 0x0000001100117213 */ /* 0x000fca0000000000 */
[----:B------:R-:W-:-:S05]  /*0760*/  IMAD.IADD R17, R18, 0x1, R17 ;  /* 0x0000000112117824 */ /* 0x000fca00078e0211 */
[----:B------:R-:W-:-:S13]  /*0770*/  ISETP.GT.AND P1, PT, R17, R15, PT ;  /* 0x0000000f1100720c */ /* 0x000fda0003f24270 */
[----:B------:R-:W-:-:S04]  /*0780*/  @!P1 IMAD R16, R10, R17, RZ ;  /* 0x000000110a109224 */ /* 0x000fc800078e02ff */
[----:B---3--:R-:W-:-:S05]  /*0790*/  @!P1 IMAD R15, R11, R19, -R16 ;  /* 0x000000130b0f9224 */ /* 0x008fca00078e0a10 */
        /* <DEDUP_REMOVED lines=8> */
.L_x_22:
[----:B------:R-:W-:Y:S05]  /*0820*/  BSYNC.RECONVERGENT B0 ;  /* 0x0000000000007941 */ /* 0x000fea0003800200 */
.L_x_21:
[----:B------:R-:W-:-:S05]  /*0830*/  IADD3 R14, P0, PT, R14, 0x4, RZ ;  /* 0x000000040e0e7810 */ /* 0x000fca0007f1e0ff */
[----:B------:R-:W-:Y:S01]  /*0840*/  IMAD.X R24, RZ, RZ, R24, P0 ;  /* 0x000000ffff187224 */ /* 0x000fe200000e0618 */
[----:B------:R-:W-:-:S04]  /*0850*/  ISETP.NE.U32.AND P0, PT, R14, UR4, PT ;  /* 0x000000040e007c0c */ /* 0x000fc8000bf05070 */
[----:B------:R-:W-:-:S13]  /*0860*/  ISETP.NE.AND.EX P0, PT, R24, UR5, PT, P0 ;  /* 0x0000000518007c0c */ /* 0x000fda000bf05300 */
[----:B------:R-:W-:Y:S05]  /*0870*/  @P0 BRA `(.L_x_23) ;  /* 0xfffffff800580947 */ /* 0x000fea000383ffff */
.L_x_14:
[----:B------:R-:W0:Y:S02]  /*0880*/  LDCU UR8, c[0x0][0x390] ;  /* 0x00007200ff0877ac */ /* 0x000e240008000800 */
[----:B0-----:R-:W-:-:S09]  /*0890*/  ULOP3.LUT UP0, URZ, UR8, 0x3, URZ, 0xc0, !UPT ;  /* 0x0000000308ff7892 */ /* 0x001fd2000f80c0ff */
[----:B------:R-:W-:Y:S05]  /*08a0*/  BRA.U !UP0, `(.L_x_13) ;  /* 0x0000000108ac7547 */ /* 0x000fea000b800000 */
[----:B------:R-:W0:Y:S01]  /*08b0*/  LDCU.64 UR6, c[0x0][0x388] ;  /* 0x00007100ff0677ac */ /* 0x000e220008000a00 */
[----:B------:R-:W-:Y:S01]  /*08c0*/  IMAD.U32 R4, RZ, RZ, UR4 ;  /* 0x00000004ff047e24 */ /* 0x000fe2000f8e00ff */
[----:B------:R-:W-:Y:S02]  /*08d0*/  UIMAD UR5, UR5, 0x14, URZ ;  /* 0x00000014050578a4 */ /* 0x000fe4000f8e02ff */
[----:B0-----:R-:W-:-:S03]  /*08e0*/  UIMAD.WIDE.U32 UR6, UR4, 0x14, UR6 ;  /* 0x00000014040678a5 */ /* 0x001fc6000f8e0006 */
[----:B------:R-:W-:Y:S01]  /*08f0*/  UMOV UR4, URZ ;  /* 0x000000ff00047c82 */ /* 0x000fe20008000000 */
[----:B------:R-:W-:-:S04]  /*0900*/  UIADD3 UR9, UP0, UPT, UR6, 0x10, URZ ;  /* 0x0000001006097890 */ /* 0x000fc8000ff1e0ff */
[----:B------:R-:W-:Y:S02]  /*0910*/  UIADD3.X UR6, UPT, UPT, UR7, UR5, URZ, UP0, !UPT ;  /* 0x0000000507067290 */ /* 0x000fe400087fe4ff */
[----:B------:R-:W-:Y:S01]  /*0920*/  IMAD.U32 R15, RZ, RZ, UR9 ;  /* 0x00000009ff0f7e24 */ /* 0x000fe2000f8e00ff */
[----:B------:R-:W-:-:S03]  /*0930*/  ULOP3.LUT UR5, UR8, 0x3, URZ, 0xc0, !UPT ;  /* 0x0000000308057892 */ /* 0x000fc6000f8ec0ff */
[----:B------:R-:W-:-:S09]  /*0940*/  IMAD.U32 R3, RZ, RZ, UR6 ;  /* 0x00000006ff037e24 */ /* 0x000fd2000f8e00ff */
.L_x_26:
[----:B------:R-:W-:-:S05]  /*0950*/  IMAD.MOV.U32 R2, RZ, RZ, R15 ;  /* 0x000000ffff027224 */ /* 0x000fca00078e000f */
[----:B------:R-:W2:Y:S04]  /*0960*/  LDG.E R5, desc[UR10][R2.64+-0x4] ;  /* 0xfffffc0a02057981 */ /* 0x000ea8000c1e1900 */
[----:B------:R-:W3:Y:S01]  /*0970*/  LDG.E R17, desc[UR10][R2.64+-0x10] ;  /* 0xfffff00a02117981 */ /* 0x000ee2000c1e1900 */
[----:B------:R-:W-:Y:S01]  /*0980*/  UIADD3 UR5, UP0, UPT, UR5, -0x1, URZ ;  /* 0xffffffff05057890 */ /* 0x000fe2000ff1e0ff */
[----:B------:R-:W-:Y:S01]  /*0990*/  BSSY.RECONVERGENT B0, `(.L_x_24) ;  /* 0x0000019000007945 */ /* 0x000fe20003800200 */
[----:B------:R-:W-:Y:S02]  /*09a0*/  IADD3 R15, P1, PT, R2, 0x14, RZ ;  /* 0x00000014020f7810 */ /* 0x000fe40007f3e0ff */
[----:B------:R-:W-:Y:S02]  /*09b0*/  UIADD3.X UR4, UPT, UPT, UR4, -0x1, URZ, UP0, !UPT ;  /* 0xffffffff04047890 */ /* 0x000fe400087fe4ff */
[----:B------:R-:W-:-:S04]  /*09c0*/  UISETP.NE.U32.AND UP0, UPT, UR5, URZ, UPT ;  /* 0x000000ff0500728c */ /* 0x000fc8000bf05070 */
[----:B------:R-:W-:Y:S01]  /*09d0*/  UISETP.NE.AND.EX UP0, UPT, UR4, URZ, UPT, UP0 ;  /* 0x000000ff0400728c */ /* 0x000fe2000bf05300 */
[----:B--2--5:R-:W-:-:S05]  /*09e0*/  IMAD.IADD R5, R0, 0x1, -R5 ;  /* 0x0000000100057824 */ /* 0x024fca00078e0a05 */
[----:B------:R-:W-:-:S04]  /*09f0*/  IABS R14, R5 ;  /* 0x00000005000e7213 */ /* 0x000fc80000000000 */
[----:B---3--:R-:W-:-:S13]  /*0a00*/  ISETP.GT.AND P0, PT, R14, R17, PT ;  /* 0x000000110e00720c */ /* 0x008fda0003f04270 */
[----:B------:R-:W-:Y:S05]  /*0a10*/  @P0 BRA `(.L_x_25) ;  /* 0x0000000000400947 */ /* 0x000fea0003800000 */
[----:B------:R-:W2:Y:S02]  /*0a20*/  LDG.E R5, desc[UR10][R2.64] ;  /* 0x0000000a02057981 */ /* 0x000ea4000c1e1900 */
[----:B--2---:R-:W-:-:S05]  /*0a30*/  IMAD.IADD R5, R8, 0x1, -R5 ;  /* 0x0000000108057824 */ /* 0x004fca00078e0a05 */
[----:B------:R-:W-:-:S05]  /*0a40*/  IABS R5, R5 ;  /* 0x0000000500057213 */ /* 0x000fca0000000000 */
[----:B------:R-:W-:-:S05]  /*0a50*/  IMAD.IADD R5, R14, 0x1, R5 ;  /* 0x000000010e057824 */ /* 0x000fca00078e0205 */
[----:B------:R-:W-:-:S13]  /*0a60*/  ISETP.GT.AND P0, PT, R5, R17, PT ;  /* 0x000000110500720c */ /* 0x000fda0003f04270 */
[----:B------:R-:W-:Y:S05]  /*0a70*/  @P0 BRA `(.L_x_25) ;  /* 0x0000000000280947 */ /* 0x000fea0003800000 */
[----:B------:R-:W2:Y:S01]  /*0a80*/  LDG.E R14, desc[UR10][R2.64+-0xc] ;  /* 0xfffff40a020e7981 */ /* 0x000ea2000c1e1900 */
[----:B------:R-:W-:-:S04]  /*0a90*/  IMAD R5, R10, R5, RZ ;  /* 0x000000050a057224 */ /* 0x000fc800078e02ff */
[----:B--2---:R-:W-:-:S05]  /*0aa0*/  IMAD R5, R11, R14, -R5 ;  /* 0x0000000e0b057224 */ /* 0x004fca00078e0a05 */
[----:B------:R-:W-:Y:S02]  /*0ab0*/  ISETP.GE.U32.AND P0, PT, R12, R5, PT ;  /* 0x000000050c00720c */ /* 0x000fe40003f06070 */
[----:B------:R-:W-:-:S04]  /*0ac0*/  SHF.R.S32.HI R14, RZ, 0x1f, R5 ;  /* 0x0000001fff0e7819 */ /* 0x000fc80000011405 */
[----:B------:R-:W-:-:S04]  /*0ad0*/  ISETP.GE.AND.EX P0, PT, R13, R14, PT, P0 ;  /* 0x0000000e0d00720c */ /* 0x000fc80003f06300 */
[----:B------:R-:W-:-:S04]  /*0ae0*/  ISETP.EQ.OR P0, PT, R9, -0x1, !P0 ;  /* 0xffffffff0900780c */ /* 0x000fc80004702670 */
[----:B------:R-:W-:Y:S02]  /*0af0*/  SEL R12, R5, R12, P0 ;  /* 0x0000000c050c7207 */ /* 0x000fe40000000000 */
[----:B------:R-:W-:Y:S02]  /*0b00*/  SEL R13, R14, R13, P0 ;  /* 0x0000000d0e0d7207 */ /* 0x000fe40000000000 */
[----:B------:R-:W-:-:S07]  /*0b10*/  SEL R9, R4, R9, P0 ;  /* 0x0000000904097207 */ /* 0x000fce0000000000 */
.L_x_25:
[----:B------:R-:W-:Y:S05]  /*0b20*/  BSYNC.RECONVERGENT B0 ;  /* 0x0000000000007941 */ /* 0x000fea0003800200 */
.L_x_24:
[----:B------:R-:W-:Y:S02]  /*0b30*/  IMAD.X R3, RZ, RZ, R3, P1 ;  /* 0x000000ffff037224 */ /* 0x000fe400008e0603 */
[----:B------:R-:W-:Y:S01]  /*0b40*/  VIADD R4, R4, 0x1 ;  /* 0x0000000104047836 */ /* 0x000fe20000000000 */
[----:B------:R-:W-:Y:S06]  /*0b50*/  BRA.U UP0, `(.L_x_26) ;  /* 0xfffffffd007c7547 */ /* 0x000fec000b83ffff */
.L_x_13:
[----:B------:R-:W-:Y:S04]  /*0b60*/  STG.E desc[UR10][R6.64+0x14], R12 ;  /* 0x0000140c06007986 */ /* 0x000fe8000c10190a */
[----:B------:R-:W-:Y:S01]  /*0b70*/  STG.E desc[UR10][R6.64+0x10], R9 ;  /* 0x0000100906007986 */ /* 0x000fe2000c10190a */
[----:B------:R-:W-:Y:S05]  /*0b80*/  EXIT ;  /* 0x000000000000794d */ /* 0x000fea0003800000 */
.L_x_27:
        /* <DEDUP_REMOVED lines=15> */
.L_x_29:


//--------------------- .nv.shared.reserved.0     --------------------------
	.section	.nv.shared.reserved.0,"aw",@nobits
	.weak		__nv_reservedSMEM_offset_0_alias
	.size		__nv_reservedSMEM_offset_0_alias, 0, 64
	.other		__nv_reservedSMEM_offset_0_alias,@"STO_CUDA_RESERVED_SHARED STV_DEFAULT"
__nv_reservedSMEM_offset_0_alias:
	.zero		0
	.zero		64


//--------------------- .nv.constant0._Z19antennaPositionEval7AntennaiiPK8BuildingPKiPi --------------------------
	.section	.nv.constant0._Z19antennaPositionEval7AntennaiiPK8BuildingPKiPi,"a",@progbits
	.sectionflags	@""
	.align	4
.nv.constant0._Z19antennaPositionEval7AntennaiiPK8BuildingPKiPi:
	.zero		952


//--------------------- .nv.constant0._Z12solutionEvalP8BuildingPK7Antennai --------------------------
	.section	.nv.constant0._Z12solutionEvalP8BuildingPK7Antennai,"a",@progbits
	.sectionflags	@""
	.align	4
.nv.constant0._Z12solutionEvalP8BuildingPK7Antennai:
	.zero		916


//--------------------- SYMBOLS --------------------------

	.type		.nv.reservedSmem.offset0,@object
	.size		.nv.reservedSmem.offset0,0x4
